//
// Generated by NVIDIA NVVM Compiler
//
// Compiler Build ID: CL-36424714
// Cuda compilation tools, release 13.0, V13.0.88
// Based on NVVM 20.0.0
//

.version 9.0
.target sm_100
.address_size 64

	// .globl	_Z11conv1KernelPdS_S_S_iiiiiiib

.visible .entry _Z11conv1KernelPdS_S_S_iiiiiiib(
	.param .u64 .ptr .align 1 _Z11conv1KernelPdS_S_S_iiiiiiib_param_0,
	.param .u64 .ptr .align 1 _Z11conv1KernelPdS_S_S_iiiiiiib_param_1,
	.param .u64 .ptr .align 1 _Z11conv1KernelPdS_S_S_iiiiiiib_param_2,
	.param .u64 .ptr .align 1 _Z11conv1KernelPdS_S_S_iiiiiiib_param_3,
	.param .u32 _Z11conv1KernelPdS_S_S_iiiiiiib_param_4,
	.param .u32 _Z11conv1KernelPdS_S_S_iiiiiiib_param_5,
	.param .u32 _Z11conv1KernelPdS_S_S_iiiiiiib_param_6,
	.param .u32 _Z11conv1KernelPdS_S_S_iiiiiiib_param_7,
	.param .u32 _Z11conv1KernelPdS_S_S_iiiiiiib_param_8,
	.param .u32 _Z11conv1KernelPdS_S_S_iiiiiiib_param_9,
	.param .u32 _Z11conv1KernelPdS_S_S_iiiiiiib_param_10,
	.param .u8 _Z11conv1KernelPdS_S_S_iiiiiiib_param_11
)
{
	.reg .pred 	%p<14>;
	.reg .b16 	%rs<3>;
	.reg .b32 	%r<105>;
	.reg .b64 	%rd<67>;
	.reg .b64 	%fd<74>;

	ld.param.u64 	%rd8, [_Z11conv1KernelPdS_S_S_iiiiiiib_param_0];
	ld.param.u64 	%rd9, [_Z11conv1KernelPdS_S_S_iiiiiiib_param_1];
	ld.param.u32 	%r43, [_Z11conv1KernelPdS_S_S_iiiiiiib_param_6];
	ld.param.u32 	%r44, [_Z11conv1KernelPdS_S_S_iiiiiiib_param_7];
	ld.param.u32 	%r47, [_Z11conv1KernelPdS_S_S_iiiiiiib_param_9];
	cvta.to.global.u64 	%rd1, %rd9;
	cvta.to.global.u64 	%rd2, %rd8;
	mov.u32 	%r48, %ctaid.x;
	mov.u32 	%r49, %ntid.x;
	mul.lo.s32 	%r1, %r48, %r49;
	mov.u32 	%r2, %tid.x;
	add.s32 	%r3, %r1, %r2;
	mov.u32 	%r50, %ctaid.y;
	mov.u32 	%r51, %ntid.y;
	mov.u32 	%r52, %tid.y;
	mad.lo.s32 	%r53, %r50, %r51, %r52;
	max.s32 	%r54, %r3, %r53;
	setp.ge.s32 	%p1, %r54, %r47;
	@%p1 bra 	$L__BB0_17;
	mov.u32 	%r5, %ctaid.z;
	setp.lt.s32 	%p2, %r44, 1;
	mov.f64 	%fd72, 0d0000000000000000;
	@%p2 bra 	$L__BB0_13;
	mul.lo.s32 	%r6, %r44, %r5;
	and.b32  	%r7, %r44, 7;
	setp.lt.u32 	%p3, %r44, 8;
	mov.f64 	%fd72, 0d0000000000000000;
	mov.b32 	%r103, 0;
	@%p3 bra 	$L__BB0_5;
	and.b32  	%r56, %r44, 2147483640;
	neg.s32 	%r101, %r56;
	mad.lo.s32 	%r100, %r43, %r3, %r53;
	mul.lo.s32 	%r57, %r43, %r43;
	shl.b32 	%r10, %r57, 3;
	mad.lo.s32 	%r58, %r43, 7, %r3;
	mad.lo.s32 	%r99, %r43, %r58, %r53;
	mad.lo.s32 	%r59, %r43, 6, %r3;
	mad.lo.s32 	%r98, %r43, %r59, %r53;
	mad.lo.s32 	%r60, %r43, 5, %r3;
	mad.lo.s32 	%r97, %r43, %r60, %r53;
	shl.b32 	%r61, %r43, 2;
	add.s32 	%r62, %r3, %r61;
	mad.lo.s32 	%r96, %r43, %r62, %r53;
	mad.lo.s32 	%r63, %r43, 3, %r3;
	mad.lo.s32 	%r95, %r43, %r63, %r53;
	shl.b32 	%r64, %r43, 1;
	add.s32 	%r65, %r3, %r64;
	mad.lo.s32 	%r94, %r43, %r65, %r53;
	mul.wide.u32 	%rd10, %r6, 8;
	add.s64 	%rd11, %rd10, %rd1;
	add.s64 	%rd66, %rd11, 32;
	add.s32 	%r66, %r2, %r43;
	add.s32 	%r67, %r66, %r1;
	mad.lo.s32 	%r93, %r43, %r67, %r53;
	mov.f64 	%fd72, 0d0000000000000000;
$L__BB0_4:
	.pragma "nounroll";
	and.b32  	%r103, %r44, 2147483640;
	mul.wide.s32 	%rd12, %r100, 8;
	add.s64 	%rd13, %rd2, %rd12;
	ld.global.f64 	%fd20, [%rd13];
	ld.global.f64 	%fd21, [%rd66+-32];
	fma.rn.f64 	%fd22, %fd20, %fd21, %fd72;
	mul.wide.s32 	%rd14, %r93, 8;
	add.s64 	%rd15, %rd2, %rd14;
	ld.global.f64 	%fd23, [%rd15];
	ld.global.f64 	%fd24, [%rd66+-24];
	fma.rn.f64 	%fd25, %fd23, %fd24, %fd22;
	mul.wide.s32 	%rd16, %r94, 8;
	add.s64 	%rd17, %rd2, %rd16;
	ld.global.f64 	%fd26, [%rd17];
	ld.global.f64 	%fd27, [%rd66+-16];
	fma.rn.f64 	%fd28, %fd26, %fd27, %fd25;
	mul.wide.s32 	%rd18, %r95, 8;
	add.s64 	%rd19, %rd2, %rd18;
	ld.global.f64 	%fd29, [%rd19];
	ld.global.f64 	%fd30, [%rd66+-8];
	fma.rn.f64 	%fd31, %fd29, %fd30, %fd28;
	mul.wide.s32 	%rd20, %r96, 8;
	add.s64 	%rd21, %rd2, %rd20;
	ld.global.f64 	%fd32, [%rd21];
	ld.global.f64 	%fd33, [%rd66];
	fma.rn.f64 	%fd34, %fd32, %fd33, %fd31;
	mul.wide.s32 	%rd22, %r97, 8;
	add.s64 	%rd23, %rd2, %rd22;
	ld.global.f64 	%fd35, [%rd23];
	ld.global.f64 	%fd36, [%rd66+8];
	fma.rn.f64 	%fd37, %fd35, %fd36, %fd34;
	mul.wide.s32 	%rd24, %r98, 8;
	add.s64 	%rd25, %rd2, %rd24;
	ld.global.f64 	%fd38, [%rd25];
	ld.global.f64 	%fd39, [%rd66+16];
	fma.rn.f64 	%fd40, %fd38, %fd39, %fd37;
	mul.wide.s32 	%rd26, %r99, 8;
	add.s64 	%rd27, %rd2, %rd26;
	ld.global.f64 	%fd41, [%rd27];
	ld.global.f64 	%fd42, [%rd66+24];
	fma.rn.f64 	%fd72, %fd41, %fd42, %fd40;
	add.s32 	%r101, %r101, 8;
	add.s32 	%r100, %r100, %r10;
	add.s32 	%r99, %r99, %r10;
	add.s32 	%r98, %r98, %r10;
	add.s32 	%r97, %r97, %r10;
	add.s32 	%r96, %r96, %r10;
	add.s32 	%r95, %r95, %r10;
	add.s32 	%r94, %r94, %r10;
	add.s64 	%rd66, %rd66, 64;
	add.s32 	%r93, %r93, %r10;
	setp.ne.s32 	%p4, %r101, 0;
	@%p4 bra 	$L__BB0_4;
$L__BB0_5:
	setp.eq.s32 	%p5, %r7, 0;
	@%p5 bra 	$L__BB0_13;
	and.b32  	%r38, %r44, 3;
	setp.lt.u32 	%p6, %r7, 4;
	@%p6 bra 	$L__BB0_8;
	mad.lo.s32 	%r68, %r103, %r43, %r3;
	mad.lo.s32 	%r69, %r68, %r43, %r53;
	mul.wide.s32 	%rd28, %r69, 8;
	add.s64 	%rd29, %rd2, %rd28;
	ld.global.f64 	%fd44, [%rd29];
	add.s32 	%r70, %r103, %r6;
	mul.wide.u32 	%rd30, %r70, 8;
	add.s64 	%rd31, %rd1, %rd30;
	ld.global.f64 	%fd45, [%rd31];
	fma.rn.f64 	%fd46, %fd44, %fd45, %fd72;
	add.s32 	%r71, %r68, %r43;
	mad.lo.s32 	%r72, %r71, %r43, %r53;
	mul.wide.s32 	%rd32, %r72, 8;
	add.s64 	%rd33, %rd2, %rd32;
	ld.global.f64 	%fd47, [%rd33];
	cvt.u64.u32 	%rd34, %r6;
	cvt.u64.u32 	%rd35, %r103;
	add.s64 	%rd36, %rd35, %rd34;
	shl.b64 	%rd37, %rd36, 3;
	add.s64 	%rd38, %rd1, %rd37;
	ld.global.f64 	%fd48, [%rd38+8];
	fma.rn.f64 	%fd49, %fd47, %fd48, %fd46;
	add.s32 	%r73, %r71, %r43;
	mad.lo.s32 	%r74, %r73, %r43, %r53;
	mul.wide.s32 	%rd39, %r74, 8;
	add.s64 	%rd40, %rd2, %rd39;
	ld.global.f64 	%fd50, [%rd40];
	ld.global.f64 	%fd51, [%rd38+16];
	fma.rn.f64 	%fd52, %fd50, %fd51, %fd49;
	add.s32 	%r75, %r73, %r43;
	mad.lo.s32 	%r76, %r75, %r43, %r53;
	mul.wide.s32 	%rd41, %r76, 8;
	add.s64 	%rd42, %rd2, %rd41;
	ld.global.f64 	%fd53, [%rd42];
	ld.global.f64 	%fd54, [%rd38+24];
	fma.rn.f64 	%fd72, %fd53, %fd54, %fd52;
	add.s32 	%r103, %r103, 4;
$L__BB0_8:
	setp.eq.s32 	%p7, %r38, 0;
	@%p7 bra 	$L__BB0_13;
	setp.eq.s32 	%p8, %r38, 1;
	@%p8 bra 	$L__BB0_11;
	mad.lo.s32 	%r77, %r103, %r43, %r3;
	mad.lo.s32 	%r78, %r77, %r43, %r53;
	mul.wide.s32 	%rd43, %r78, 8;
	add.s64 	%rd44, %rd2, %rd43;
	ld.global.f64 	%fd56, [%rd44];
	add.s32 	%r79, %r103, %r6;
	mul.wide.u32 	%rd45, %r79, 8;
	add.s64 	%rd46, %rd1, %rd45;
	ld.global.f64 	%fd57, [%rd46];
	fma.rn.f64 	%fd58, %fd56, %fd57, %fd72;
	add.s32 	%r80, %r77, %r43;
	mad.lo.s32 	%r81, %r80, %r43, %r53;
	mul.wide.s32 	%rd47, %r81, 8;
	add.s64 	%rd48, %rd2, %rd47;
	ld.global.f64 	%fd59, [%rd48];
	cvt.u64.u32 	%rd49, %r6;
	cvt.u64.u32 	%rd50, %r103;
	add.s64 	%rd51, %rd50, %rd49;
	shl.b64 	%rd52, %rd51, 3;
	add.s64 	%rd53, %rd1, %rd52;
	ld.global.f64 	%fd60, [%rd53+8];
	fma.rn.f64 	%fd72, %fd59, %fd60, %fd58;
	add.s32 	%r103, %r103, 2;
$L__BB0_11:
	and.b32  	%r82, %r44, 1;
	setp.eq.b32 	%p9, %r82, 1;
	not.pred 	%p10, %p9;
	@%p10 bra 	$L__BB0_13;
	mad.lo.s32 	%r83, %r103, %r43, %r3;
	mad.lo.s32 	%r84, %r83, %r43, %r53;
	mul.wide.s32 	%rd54, %r84, 8;
	add.s64 	%rd55, %rd2, %rd54;
	ld.global.f64 	%fd61, [%rd55];
	add.s32 	%r85, %r103, %r6;
	mul.wide.u32 	%rd56, %r85, 8;
	add.s64 	%rd57, %rd1, %rd56;
	ld.global.f64 	%fd62, [%rd57];
	fma.rn.f64 	%fd72, %fd61, %fd62, %fd72;
$L__BB0_13:
	ld.param.s8 	%rs2, [_Z11conv1KernelPdS_S_S_iiiiiiib_param_11];
	ld.param.u64 	%rd65, [_Z11conv1KernelPdS_S_S_iiiiiiib_param_3];
	cvta.to.global.u64 	%rd58, %rd65;
	mul.wide.u32 	%rd59, %r5, 8;
	add.s64 	%rd60, %rd58, %rd59;
	ld.global.f64 	%fd63, [%rd60];
	add.f64 	%fd13, %fd72, %fd63;
	setp.eq.s16 	%p11, %rs2, 0;
	mov.f64 	%fd73, %fd13;
	@%p11 bra 	$L__BB0_16;
	setp.lt.f64 	%p12, %fd13, 0d0000000000000000;
	mov.f64 	%fd73, 0d0000000000000000;
	@%p12 bra 	$L__BB0_16;
	setp.gt.f64 	%p13, %fd13, 0d4018000000000000;
	selp.f64 	%fd73, 0d4018000000000000, %fd13, %p13;
$L__BB0_16:
	ld.param.u32 	%r92, [_Z11conv1KernelPdS_S_S_iiiiiiib_param_10];
	ld.param.u64 	%rd64, [_Z11conv1KernelPdS_S_S_iiiiiiib_param_2];
	shl.b32 	%r86, %r92, 1;
	add.s32 	%r87, %r86, %r47;
	add.s32 	%r88, %r92, %r3;
	mad.lo.s32 	%r89, %r87, %r5, %r88;
	add.s32 	%r90, %r92, %r53;
	mad.lo.s32 	%r91, %r89, %r87, %r90;
	cvta.to.global.u64 	%rd61, %rd64;
	mul.wide.s32 	%rd62, %r91, 8;
	add.s64 	%rd63, %rd61, %rd62;
	st.global.f64 	[%rd63], %fd73;
$L__BB0_17:
	ret;

}
	// .globl	_Z10convKernelPdS_S_S_iiiiiiib
.visible .entry _Z10convKernelPdS_S_S_iiiiiiib(
	.param .u64 .ptr .align 1 _Z10convKernelPdS_S_S_iiiiiiib_param_0,
	.param .u64 .ptr .align 1 _Z10convKernelPdS_S_S_iiiiiiib_param_1,
	.param .u64 .ptr .align 1 _Z10convKernelPdS_S_S_iiiiiiib_param_2,
	.param .u64 .ptr .align 1 _Z10convKernelPdS_S_S_iiiiiiib_param_3,
	.param .u32 _Z10convKernelPdS_S_S_iiiiiiib_param_4,
	.param .u32 _Z10convKernelPdS_S_S_iiiiiiib_param_5,
	.param .u32 _Z10convKernelPdS_S_S_iiiiiiib_param_6,
	.param .u32 _Z10convKernelPdS_S_S_iiiiiiib_param_7,
	.param .u32 _Z10convKernelPdS_S_S_iiiiiiib_param_8,
	.param .u32 _Z10convKernelPdS_S_S_iiiiiiib_param_9,
	.param .u32 _Z10convKernelPdS_S_S_iiiiiiib_param_10,
	.param .u8 _Z10convKernelPdS_S_S_iiiiiiib_param_11
)
{
	.reg .pred 	%p<18>;
	.reg .b16 	%rs<2>;
	.reg .b32 	%r<74>;
	.reg .b64 	%rd<32>;
	.reg .b64 	%fd<129>;

	ld.param.u64 	%rd9, [_Z10convKernelPdS_S_S_iiiiiiib_param_0];
	ld.param.u64 	%rd10, [_Z10convKernelPdS_S_S_iiiiiiib_param_1];
	ld.param.u64 	%rd8, [_Z10convKernelPdS_S_S_iiiiiiib_param_3];
	ld.param.u32 	%r31, [_Z10convKernelPdS_S_S_iiiiiiib_param_4];
	ld.param.u32 	%r32, [_Z10convKernelPdS_S_S_iiiiiiib_param_6];
	ld.param.u32 	%r33, [_Z10convKernelPdS_S_S_iiiiiiib_param_7];
	ld.param.u32 	%r34, [_Z10convKernelPdS_S_S_iiiiiiib_param_8];
	ld.param.u32 	%r37, [_Z10convKernelPdS_S_S_iiiiiiib_param_9];
	ld.param.u32 	%r36, [_Z10convKernelPdS_S_S_iiiiiiib_param_10];
	ld.param.s8 	%rs1, [_Z10convKernelPdS_S_S_iiiiiiib_param_11];
	cvta.to.global.u64 	%rd1, %rd10;
	cvta.to.global.u64 	%rd2, %rd9;
	mov.u32 	%r38, %ctaid.x;
	mov.u32 	%r39, %ntid.x;
	mov.u32 	%r40, %tid.x;
	mad.lo.s32 	%r1, %r38, %r39, %r40;
	mov.u32 	%r41, %ctaid.y;
	mov.u32 	%r42, %ntid.y;
	mov.u32 	%r43, %tid.y;
	mad.lo.s32 	%r44, %r41, %r42, %r43;
	max.s32 	%r45, %r1, %r44;
	setp.ge.s32 	%p1, %r45, %r37;
	mov.f64 	%fd126, 0d0000000000000000;
	@%p1 bra 	$L__BB1_24;
	mov.u32 	%r3, %ctaid.z;
	setp.lt.s32 	%p2, %r33, 1;
	@%p2 bra 	$L__BB1_20;
	setp.lt.s32 	%p3, %r31, 1;
	@%p3 bra 	$L__BB1_20;
	and.b32  	%r4, %r31, 15;
	and.b32  	%r5, %r31, 7;
	and.b32  	%r6, %r31, 2147483632;
	and.b32  	%r7, %r31, 3;
	neg.s32 	%r8, %r6;
	add.s64 	%rd3, %rd2, 64;
	add.s64 	%rd4, %rd1, 64;
	mul.lo.s32 	%r9, %r34, %r44;
	mul.lo.s32 	%r10, %r34, %r1;
	mul.lo.s32 	%r11, %r33, %r3;
	mov.f64 	%fd126, 0d0000000000000000;
	mov.b32 	%r66, 0;
$L__BB1_4:
	mad.lo.s32 	%r13, %r66, %r32, %r10;
	add.s32 	%r48, %r66, %r11;
	mul.lo.s32 	%r14, %r48, %r31;
	mov.b32 	%r67, 0;
$L__BB1_5:
	setp.lt.u32 	%p4, %r31, 16;
	add.s32 	%r50, %r13, %r67;
	mad.lo.s32 	%r16, %r50, %r32, %r9;
	add.s32 	%r51, %r14, %r67;
	mul.lo.s32 	%r17, %r51, %r31;
	mov.b32 	%r72, 0;
	@%p4 bra 	$L__BB1_8;
	mov.u32 	%r68, %r17;
	mov.u32 	%r69, %r16;
	mov.u32 	%r70, %r8;
$L__BB1_7:
	.pragma "nounroll";
	mul.wide.s32 	%rd11, %r69, 8;
	add.s64 	%rd12, %rd3, %rd11;
	mul.wide.s32 	%rd13, %r68, 8;
	add.s64 	%rd14, %rd4, %rd13;
	ld.global.f64 	%fd25, [%rd12+-64];
	ld.global.f64 	%fd26, [%rd14+-64];
	fma.rn.f64 	%fd27, %fd25, %fd26, %fd126;
	ld.global.f64 	%fd28, [%rd12+-56];
	ld.global.f64 	%fd29, [%rd14+-56];
	fma.rn.f64 	%fd30, %fd28, %fd29, %fd27;
	ld.global.f64 	%fd31, [%rd12+-48];
	ld.global.f64 	%fd32, [%rd14+-48];
	fma.rn.f64 	%fd33, %fd31, %fd32, %fd30;
	ld.global.f64 	%fd34, [%rd12+-40];
	ld.global.f64 	%fd35, [%rd14+-40];
	fma.rn.f64 	%fd36, %fd34, %fd35, %fd33;
	ld.global.f64 	%fd37, [%rd12+-32];
	ld.global.f64 	%fd38, [%rd14+-32];
	fma.rn.f64 	%fd39, %fd37, %fd38, %fd36;
	ld.global.f64 	%fd40, [%rd12+-24];
	ld.global.f64 	%fd41, [%rd14+-24];
	fma.rn.f64 	%fd42, %fd40, %fd41, %fd39;
	ld.global.f64 	%fd43, [%rd12+-16];
	ld.global.f64 	%fd44, [%rd14+-16];
	fma.rn.f64 	%fd45, %fd43, %fd44, %fd42;
	ld.global.f64 	%fd46, [%rd12+-8];
	ld.global.f64 	%fd47, [%rd14+-8];
	fma.rn.f64 	%fd48, %fd46, %fd47, %fd45;
	ld.global.f64 	%fd49, [%rd12];
	ld.global.f64 	%fd50, [%rd14];
	fma.rn.f64 	%fd51, %fd49, %fd50, %fd48;
	ld.global.f64 	%fd52, [%rd12+8];
	ld.global.f64 	%fd53, [%rd14+8];
	fma.rn.f64 	%fd54, %fd52, %fd53, %fd51;
	ld.global.f64 	%fd55, [%rd12+16];
	ld.global.f64 	%fd56, [%rd14+16];
	fma.rn.f64 	%fd57, %fd55, %fd56, %fd54;
	ld.global.f64 	%fd58, [%rd12+24];
	ld.global.f64 	%fd59, [%rd14+24];
	fma.rn.f64 	%fd60, %fd58, %fd59, %fd57;
	ld.global.f64 	%fd61, [%rd12+32];
	ld.global.f64 	%fd62, [%rd14+32];
	fma.rn.f64 	%fd63, %fd61, %fd62, %fd60;
	ld.global.f64 	%fd64, [%rd12+40];
	ld.global.f64 	%fd65, [%rd14+40];
	fma.rn.f64 	%fd66, %fd64, %fd65, %fd63;
	ld.global.f64 	%fd67, [%rd12+48];
	ld.global.f64 	%fd68, [%rd14+48];
	fma.rn.f64 	%fd69, %fd67, %fd68, %fd66;
	ld.global.f64 	%fd70, [%rd12+56];
	ld.global.f64 	%fd71, [%rd14+56];
	fma.rn.f64 	%fd126, %fd70, %fd71, %fd69;
	add.s32 	%r70, %r70, 16;
	add.s32 	%r69, %r69, 16;
	add.s32 	%r68, %r68, 16;
	setp.ne.s32 	%p5, %r70, 0;
	mov.u32 	%r72, %r6;
	@%p5 bra 	$L__BB1_7;
$L__BB1_8:
	setp.eq.s32 	%p6, %r4, 0;
	@%p6 bra 	$L__BB1_18;
	add.s32 	%r52, %r4, -1;
	setp.lt.u32 	%p7, %r52, 7;
	@%p7 bra 	$L__BB1_11;
	add.s32 	%r53, %r16, %r72;
	mul.wide.s32 	%rd15, %r53, 8;
	add.s64 	%rd16, %rd2, %rd15;
	ld.global.f64 	%fd73, [%rd16];
	add.s32 	%r54, %r72, %r17;
	mul.wide.s32 	%rd17, %r54, 8;
	add.s64 	%rd18, %rd1, %rd17;
	ld.global.f64 	%fd74, [%rd18];
	fma.rn.f64 	%fd75, %fd73, %fd74, %fd126;
	ld.global.f64 	%fd76, [%rd16+8];
	ld.global.f64 	%fd77, [%rd18+8];
	fma.rn.f64 	%fd78, %fd76, %fd77, %fd75;
	ld.global.f64 	%fd79, [%rd16+16];
	ld.global.f64 	%fd80, [%rd18+16];
	fma.rn.f64 	%fd81, %fd79, %fd80, %fd78;
	ld.global.f64 	%fd82, [%rd16+24];
	ld.global.f64 	%fd83, [%rd18+24];
	fma.rn.f64 	%fd84, %fd82, %fd83, %fd81;
	ld.global.f64 	%fd85, [%rd16+32];
	ld.global.f64 	%fd86, [%rd18+32];
	fma.rn.f64 	%fd87, %fd85, %fd86, %fd84;
	ld.global.f64 	%fd88, [%rd16+40];
	ld.global.f64 	%fd89, [%rd18+40];
	fma.rn.f64 	%fd90, %fd88, %fd89, %fd87;
	ld.global.f64 	%fd91, [%rd16+48];
	ld.global.f64 	%fd92, [%rd18+48];
	fma.rn.f64 	%fd93, %fd91, %fd92, %fd90;
	ld.global.f64 	%fd94, [%rd16+56];
	ld.global.f64 	%fd95, [%rd18+56];
	fma.rn.f64 	%fd126, %fd94, %fd95, %fd93;
	add.s32 	%r72, %r72, 8;
$L__BB1_11:
	setp.eq.s32 	%p8, %r5, 0;
	@%p8 bra 	$L__BB1_18;
	add.s32 	%r55, %r5, -1;
	setp.lt.u32 	%p9, %r55, 3;
	@%p9 bra 	$L__BB1_14;
	add.s32 	%r56, %r16, %r72;
	mul.wide.s32 	%rd19, %r56, 8;
	add.s64 	%rd20, %rd2, %rd19;
	ld.global.f64 	%fd97, [%rd20];
	add.s32 	%r57, %r72, %r17;
	mul.wide.s32 	%rd21, %r57, 8;
	add.s64 	%rd22, %rd1, %rd21;
	ld.global.f64 	%fd98, [%rd22];
	fma.rn.f64 	%fd99, %fd97, %fd98, %fd126;
	ld.global.f64 	%fd100, [%rd20+8];
	ld.global.f64 	%fd101, [%rd22+8];
	fma.rn.f64 	%fd102, %fd100, %fd101, %fd99;
	ld.global.f64 	%fd103, [%rd20+16];
	ld.global.f64 	%fd104, [%rd22+16];
	fma.rn.f64 	%fd105, %fd103, %fd104, %fd102;
	ld.global.f64 	%fd106, [%rd20+24];
	ld.global.f64 	%fd107, [%rd22+24];
	fma.rn.f64 	%fd126, %fd106, %fd107, %fd105;
	add.s32 	%r72, %r72, 4;
$L__BB1_14:
	setp.eq.s32 	%p10, %r7, 0;
	@%p10 bra 	$L__BB1_18;
	setp.eq.s32 	%p11, %r7, 1;
	add.s32 	%r58, %r16, %r72;
	mul.wide.s32 	%rd23, %r58, 8;
	add.s64 	%rd5, %rd2, %rd23;
	ld.global.f64 	%fd108, [%rd5];
	add.s32 	%r59, %r72, %r17;
	mul.wide.s32 	%rd24, %r59, 8;
	add.s64 	%rd6, %rd1, %rd24;
	ld.global.f64 	%fd109, [%rd6];
	fma.rn.f64 	%fd126, %fd108, %fd109, %fd126;
	@%p11 bra 	$L__BB1_18;
	setp.eq.s32 	%p12, %r7, 2;
	ld.global.f64 	%fd110, [%rd5+8];
	ld.global.f64 	%fd111, [%rd6+8];
	fma.rn.f64 	%fd126, %fd110, %fd111, %fd126;
	@%p12 bra 	$L__BB1_18;
	ld.global.f64 	%fd112, [%rd5+16];
	ld.global.f64 	%fd113, [%rd6+16];
	fma.rn.f64 	%fd126, %fd112, %fd113, %fd126;
$L__BB1_18:
	add.s32 	%r67, %r67, 1;
	setp.ne.s32 	%p13, %r67, %r31;
	@%p13 bra 	$L__BB1_5;
	add.s32 	%r66, %r66, 1;
	setp.ne.s32 	%p14, %r66, %r33;
	@%p14 bra 	$L__BB1_4;
$L__BB1_20:
	cvta.to.global.u64 	%rd25, %rd8;
	mul.wide.u32 	%rd26, %r3, 8;
	add.s64 	%rd27, %rd25, %rd26;
	ld.global.f64 	%fd114, [%rd27];
	add.f64 	%fd18, %fd126, %fd114;
	setp.eq.s16 	%p15, %rs1, 0;
	mov.f64 	%fd128, %fd18;
	@%p15 bra 	$L__BB1_23;
	setp.lt.f64 	%p16, %fd18, 0d0000000000000000;
	mov.f64 	%fd128, 0d0000000000000000;
	@%p16 bra 	$L__BB1_23;
	setp.gt.f64 	%p17, %fd18, 0d4018000000000000;
	selp.f64 	%fd128, 0d4018000000000000, %fd18, %p17;
$L__BB1_23:
	ld.param.u64 	%rd31, [_Z10convKernelPdS_S_S_iiiiiiib_param_2];
	shl.b32 	%r60, %r36, 1;
	add.s32 	%r61, %r60, %r37;
	add.s32 	%r62, %r36, %r1;
	mad.lo.s32 	%r63, %r61, %r3, %r62;
	add.s32 	%r64, %r36, %r44;
	mad.lo.s32 	%r65, %r63, %r61, %r64;
	cvta.to.global.u64 	%rd28, %rd31;
	mul.wide.s32 	%rd29, %r65, 8;
	add.s64 	%rd30, %rd28, %rd29;
	st.global.f64 	[%rd30], %fd128;
$L__BB1_24:
	ret;

}
	// .globl	_Z15convGroupKernelPdS_S_S_iiiiiiib
.visible .entry _Z15convGroupKernelPdS_S_S_iiiiiiib(
	.param .u64 .ptr .align 1 _Z15convGroupKernelPdS_S_S_iiiiiiib_param_0,
	.param .u64 .ptr .align 1 _Z15convGroupKernelPdS_S_S_iiiiiiib_param_1,
	.param .u64 .ptr .align 1 _Z15convGroupKernelPdS_S_S_iiiiiiib_param_2,
	.param .u64 .ptr .align 1 _Z15convGroupKernelPdS_S_S_iiiiiiib_param_3,
	.param .u32 _Z15convGroupKernelPdS_S_S_iiiiiiib_param_4,
	.param .u32 _Z15convGroupKernelPdS_S_S_iiiiiiib_param_5,
	.param .u32 _Z15convGroupKernelPdS_S_S_iiiiiiib_param_6,
	.param .u32 _Z15convGroupKernelPdS_S_S_iiiiiiib_param_7,
	.param .u32 _Z15convGroupKernelPdS_S_S_iiiiiiib_param_8,
	.param .u32 _Z15convGroupKernelPdS_S_S_iiiiiiib_param_9,
	.param .u32 _Z15convGroupKernelPdS_S_S_iiiiiiib_param_10,
	.param .u8 _Z15convGroupKernelPdS_S_S_iiiiiiib_param_11
)
{
	.reg .pred 	%p<16>;
	.reg .b16 	%rs<2>;
	.reg .b32 	%r<67>;
	.reg .b64 	%rd<30>;
	.reg .b64 	%fd<125>;

	ld.param.u64 	%rd7, [_Z15convGroupKernelPdS_S_S_iiiiiiib_param_0];
	ld.param.u64 	%rd8, [_Z15convGroupKernelPdS_S_S_iiiiiiib_param_1];
	ld.param.u64 	%rd6, [_Z15convGroupKernelPdS_S_S_iiiiiiib_param_3];
	ld.param.u32 	%r27, [_Z15convGroupKernelPdS_S_S_iiiiiiib_param_4];
	ld.param.u32 	%r28, [_Z15convGroupKernelPdS_S_S_iiiiiiib_param_6];
	ld.param.u32 	%r29, [_Z15convGroupKernelPdS_S_S_iiiiiiib_param_8];
	ld.param.u32 	%r32, [_Z15convGroupKernelPdS_S_S_iiiiiiib_param_9];
	ld.param.u32 	%r31, [_Z15convGroupKernelPdS_S_S_iiiiiiib_param_10];
	ld.param.s8 	%rs1, [_Z15convGroupKernelPdS_S_S_iiiiiiib_param_11];
	cvta.to.global.u64 	%rd1, %rd8;
	cvta.to.global.u64 	%rd2, %rd7;
	mov.u32 	%r1, %ctaid.z;
	mov.u32 	%r33, %ctaid.x;
	mov.u32 	%r34, %ntid.x;
	mov.u32 	%r35, %tid.x;
	mad.lo.s32 	%r2, %r33, %r34, %r35;
	mov.u32 	%r36, %ctaid.y;
	mov.u32 	%r37, %ntid.y;
	mov.u32 	%r38, %tid.y;
	mad.lo.s32 	%r39, %r36, %r37, %r38;
	max.s32 	%r40, %r2, %r39;
	setp.ge.s32 	%p1, %r40, %r32;
	@%p1 bra 	$L__BB2_21;
	setp.lt.s32 	%p2, %r27, 1;
	mov.f64 	%fd122, 0d0000000000000000;
	@%p2 bra 	$L__BB2_17;
	mul.lo.s32 	%r42, %r28, %r1;
	mad.lo.s32 	%r4, %r29, %r2, %r42;
	mul.lo.s32 	%r5, %r27, %r1;
	and.b32  	%r6, %r27, 15;
	and.b32  	%r7, %r27, 7;
	and.b32  	%r8, %r27, 2147483632;
	and.b32  	%r9, %r27, 3;
	neg.s32 	%r10, %r8;
	mul.lo.s32 	%r11, %r29, %r39;
	mov.f64 	%fd122, 0d0000000000000000;
	mov.b32 	%r60, 0;
$L__BB2_3:
	setp.lt.u32 	%p3, %r27, 16;
	add.s32 	%r44, %r4, %r60;
	mad.lo.s32 	%r13, %r44, %r28, %r11;
	add.s32 	%r45, %r60, %r5;
	mul.lo.s32 	%r14, %r45, %r27;
	mov.b32 	%r65, 0;
	@%p3 bra 	$L__BB2_6;
	mov.u32 	%r61, %r14;
	mov.u32 	%r62, %r13;
	mov.u32 	%r63, %r10;
$L__BB2_5:
	.pragma "nounroll";
	mul.wide.s32 	%rd9, %r62, 8;
	add.s64 	%rd10, %rd2, %rd9;
	mul.wide.s32 	%rd11, %r61, 8;
	add.s64 	%rd12, %rd1, %rd11;
	ld.global.f64 	%fd23, [%rd10];
	ld.global.f64 	%fd24, [%rd12];
	fma.rn.f64 	%fd25, %fd23, %fd24, %fd122;
	ld.global.f64 	%fd26, [%rd10+8];
	ld.global.f64 	%fd27, [%rd12+8];
	fma.rn.f64 	%fd28, %fd26, %fd27, %fd25;
	ld.global.f64 	%fd29, [%rd10+16];
	ld.global.f64 	%fd30, [%rd12+16];
	fma.rn.f64 	%fd31, %fd29, %fd30, %fd28;
	ld.global.f64 	%fd32, [%rd10+24];
	ld.global.f64 	%fd33, [%rd12+24];
	fma.rn.f64 	%fd34, %fd32, %fd33, %fd31;
	ld.global.f64 	%fd35, [%rd10+32];
	ld.global.f64 	%fd36, [%rd12+32];
	fma.rn.f64 	%fd37, %fd35, %fd36, %fd34;
	ld.global.f64 	%fd38, [%rd10+40];
	ld.global.f64 	%fd39, [%rd12+40];
	fma.rn.f64 	%fd40, %fd38, %fd39, %fd37;
	ld.global.f64 	%fd41, [%rd10+48];
	ld.global.f64 	%fd42, [%rd12+48];
	fma.rn.f64 	%fd43, %fd41, %fd42, %fd40;
	ld.global.f64 	%fd44, [%rd10+56];
	ld.global.f64 	%fd45, [%rd12+56];
	fma.rn.f64 	%fd46, %fd44, %fd45, %fd43;
	ld.global.f64 	%fd47, [%rd10+64];
	ld.global.f64 	%fd48, [%rd12+64];
	fma.rn.f64 	%fd49, %fd47, %fd48, %fd46;
	ld.global.f64 	%fd50, [%rd10+72];
	ld.global.f64 	%fd51, [%rd12+72];
	fma.rn.f64 	%fd52, %fd50, %fd51, %fd49;
	ld.global.f64 	%fd53, [%rd10+80];
	ld.global.f64 	%fd54, [%rd12+80];
	fma.rn.f64 	%fd55, %fd53, %fd54, %fd52;
	ld.global.f64 	%fd56, [%rd10+88];
	ld.global.f64 	%fd57, [%rd12+88];
	fma.rn.f64 	%fd58, %fd56, %fd57, %fd55;
	ld.global.f64 	%fd59, [%rd10+96];
	ld.global.f64 	%fd60, [%rd12+96];
	fma.rn.f64 	%fd61, %fd59, %fd60, %fd58;
	ld.global.f64 	%fd62, [%rd10+104];
	ld.global.f64 	%fd63, [%rd12+104];
	fma.rn.f64 	%fd64, %fd62, %fd63, %fd61;
	ld.global.f64 	%fd65, [%rd10+112];
	ld.global.f64 	%fd66, [%rd12+112];
	fma.rn.f64 	%fd67, %fd65, %fd66, %fd64;
	ld.global.f64 	%fd68, [%rd10+120];
	ld.global.f64 	%fd69, [%rd12+120];
	fma.rn.f64 	%fd122, %fd68, %fd69, %fd67;
	add.s32 	%r63, %r63, 16;
	add.s32 	%r62, %r62, 16;
	add.s32 	%r61, %r61, 16;
	setp.ne.s32 	%p4, %r63, 0;
	mov.u32 	%r65, %r8;
	@%p4 bra 	$L__BB2_5;
$L__BB2_6:
	setp.eq.s32 	%p5, %r6, 0;
	@%p5 bra 	$L__BB2_16;
	add.s32 	%r46, %r6, -1;
	setp.lt.u32 	%p6, %r46, 7;
	@%p6 bra 	$L__BB2_9;
	add.s32 	%r47, %r13, %r65;
	mul.wide.s32 	%rd13, %r47, 8;
	add.s64 	%rd14, %rd2, %rd13;
	ld.global.f64 	%fd71, [%rd14];
	add.s32 	%r48, %r65, %r14;
	mul.wide.s32 	%rd15, %r48, 8;
	add.s64 	%rd16, %rd1, %rd15;
	ld.global.f64 	%fd72, [%rd16];
	fma.rn.f64 	%fd73, %fd71, %fd72, %fd122;
	ld.global.f64 	%fd74, [%rd14+8];
	ld.global.f64 	%fd75, [%rd16+8];
	fma.rn.f64 	%fd76, %fd74, %fd75, %fd73;
	ld.global.f64 	%fd77, [%rd14+16];
	ld.global.f64 	%fd78, [%rd16+16];
	fma.rn.f64 	%fd79, %fd77, %fd78, %fd76;
	ld.global.f64 	%fd80, [%rd14+24];
	ld.global.f64 	%fd81, [%rd16+24];
	fma.rn.f64 	%fd82, %fd80, %fd81, %fd79;
	ld.global.f64 	%fd83, [%rd14+32];
	ld.global.f64 	%fd84, [%rd16+32];
	fma.rn.f64 	%fd85, %fd83, %fd84, %fd82;
	ld.global.f64 	%fd86, [%rd14+40];
	ld.global.f64 	%fd87, [%rd16+40];
	fma.rn.f64 	%fd88, %fd86, %fd87, %fd85;
	ld.global.f64 	%fd89, [%rd14+48];
	ld.global.f64 	%fd90, [%rd16+48];
	fma.rn.f64 	%fd91, %fd89, %fd90, %fd88;
	ld.global.f64 	%fd92, [%rd14+56];
	ld.global.f64 	%fd93, [%rd16+56];
	fma.rn.f64 	%fd122, %fd92, %fd93, %fd91;
	add.s32 	%r65, %r65, 8;
$L__BB2_9:
	setp.eq.s32 	%p7, %r7, 0;
	@%p7 bra 	$L__BB2_16;
	add.s32 	%r49, %r7, -1;
	setp.lt.u32 	%p8, %r49, 3;
	@%p8 bra 	$L__BB2_12;
	add.s32 	%r50, %r13, %r65;
	mul.wide.s32 	%rd17, %r50, 8;
	add.s64 	%rd18, %rd2, %rd17;
	ld.global.f64 	%fd95, [%rd18];
	add.s32 	%r51, %r65, %r14;
	mul.wide.s32 	%rd19, %r51, 8;
	add.s64 	%rd20, %rd1, %rd19;
	ld.global.f64 	%fd96, [%rd20];
	fma.rn.f64 	%fd97, %fd95, %fd96, %fd122;
	ld.global.f64 	%fd98, [%rd18+8];
	ld.global.f64 	%fd99, [%rd20+8];
	fma.rn.f64 	%fd100, %fd98, %fd99, %fd97;
	ld.global.f64 	%fd101, [%rd18+16];
	ld.global.f64 	%fd102, [%rd20+16];
	fma.rn.f64 	%fd103, %fd101, %fd102, %fd100;
	ld.global.f64 	%fd104, [%rd18+24];
	ld.global.f64 	%fd105, [%rd20+24];
	fma.rn.f64 	%fd122, %fd104, %fd105, %fd103;
	add.s32 	%r65, %r65, 4;
$L__BB2_12:
	setp.eq.s32 	%p9, %r9, 0;
	@%p9 bra 	$L__BB2_16;
	setp.eq.s32 	%p10, %r9, 1;
	add.s32 	%r52, %r13, %r65;
	mul.wide.s32 	%rd21, %r52, 8;
	add.s64 	%rd3, %rd2, %rd21;
	ld.global.f64 	%fd106, [%rd3];
	add.s32 	%r53, %r65, %r14;
	mul.wide.s32 	%rd22, %r53, 8;
	add.s64 	%rd4, %rd1, %rd22;
	ld.global.f64 	%fd107, [%rd4];
	fma.rn.f64 	%fd122, %fd106, %fd107, %fd122;
	@%p10 bra 	$L__BB2_16;
	setp.eq.s32 	%p11, %r9, 2;
	ld.global.f64 	%fd108, [%rd3+8];
	ld.global.f64 	%fd109, [%rd4+8];
	fma.rn.f64 	%fd122, %fd108, %fd109, %fd122;
	@%p11 bra 	$L__BB2_16;
	ld.global.f64 	%fd110, [%rd3+16];
	ld.global.f64 	%fd111, [%rd4+16];
	fma.rn.f64 	%fd122, %fd110, %fd111, %fd122;
$L__BB2_16:
	add.s32 	%r60, %r60, 1;
	setp.ne.s32 	%p12, %r60, %r27;
	@%p12 bra 	$L__BB2_3;
$L__BB2_17:
	cvta.to.global.u64 	%rd23, %rd6;
	mul.wide.u32 	%rd24, %r1, 8;
	add.s64 	%rd25, %rd23, %rd24;
	ld.global.f64 	%fd112, [%rd25];
	add.f64 	%fd17, %fd122, %fd112;
	setp.eq.s16 	%p13, %rs1, 0;
	mov.f64 	%fd124, %fd17;
	@%p13 bra 	$L__BB2_20;
	setp.lt.f64 	%p14, %fd17, 0d0000000000000000;
	mov.f64 	%fd124, 0d0000000000000000;
	@%p14 bra 	$L__BB2_20;
	setp.gt.f64 	%p15, %fd17, 0d4018000000000000;
	selp.f64 	%fd124, 0d4018000000000000, %fd17, %p15;
$L__BB2_20:
	ld.param.u64 	%rd29, [_Z15convGroupKernelPdS_S_S_iiiiiiib_param_2];
	shl.b32 	%r54, %r31, 1;
	add.s32 	%r55, %r54, %r32;
	add.s32 	%r56, %r31, %r2;
	mad.lo.s32 	%r57, %r55, %r1, %r56;
	add.s32 	%r58, %r31, %r39;
	mad.lo.s32 	%r59, %r57, %r55, %r58;
	cvta.to.global.u64 	%rd26, %rd29;
	mul.wide.s32 	%rd27, %r59, 8;
	add.s64 	%rd28, %rd26, %rd27;
	st.global.f64 	[%rd28], %fd124;
$L__BB2_21:
	ret;

}


// ===== COMPILED SASS (sm_100) =====

	.target	sm_100

	.elftype	@"ET_EXEC"


//--------------------- .note.nv.tkinfo           --------------------------
	.section	.note.nv.tkinfo,"",@"SHT_NOTE"
	.sectionflags	@"SHF_NOTE_NV_TKINFO"
	.tkinfo
        /*0018*/ 	.word	0x00000002
        /*0030*/ 	.string	""
        /*0030*/ 	.string	"ptxas"
        /*0030*/ 	.string	"Cuda compilation tools, release 13.0, V13.0.88"
        /*0030*/ 	.string	"Build cuda_13.0.r13.0/compiler.36424714_0"
        /*0030*/ 	.string	"-arch sm_100 -m 64 "



//--------------------- .note.nv.cuinfo           --------------------------
	.section	.note.nv.cuinfo,"",@"SHT_NOTE"
	.sectionflags	@"SHF_NOTE_NV_CUINFO"
        /*0018*/ 	.short	0x0002
        /*001a*/ 	.short	0x0064
        /*001c*/ 	.short	0x0082
	.zero		2


//--------------------- .nv.info                  --------------------------
	.section	.nv.info,"",@"SHT_CUDA_INFO"
	.align	4


	//----- nvinfo : EIATTR_REGCOUNT
	.align		4
        /*0000*/ 	.byte	0x04, 0x2f
        /*0002*/ 	.short	(.L_1 - .L_0)
	.align		4
.L_0:
        /*0004*/ 	.word	index@(_Z11conv1KernelPdS_S_S_iiiiiiib)
        /*0008*/ 	.word	0x00000020


	//----- nvinfo : EIATTR_FRAME_SIZE
	.align		4
.L_1:
        /*000c*/ 	.byte	0x04, 0x11
        /*000e*/ 	.short	(.L_3 - .L_2)
	.align		4
.L_2:
        /*0010*/ 	.word	index@(_Z11conv1KernelPdS_S_S_iiiiiiib)
        /*0014*/ 	.word	0x00000000


	//----- nvinfo : EIATTR_REGCOUNT
	.align		4
.L_3:
        /*0018*/ 	.byte	0x04, 0x2f
        /*001a*/ 	.short	(.L_5 - .L_4)
	.align		4
.L_4:
        /*001c*/ 	.word	index@(_Z10convKernelPdS_S_S_iiiiiiib)
        /*0020*/ 	.word	0x00000020


	//----- nvinfo : EIATTR_FRAME_SIZE
	.align		4
.L_5:
        /*0024*/ 	.byte	0x04, 0x11
        /*0026*/ 	.short	(.L_7 - .L_6)
	.align		4
.L_6:
        /*0028*/ 	.word	index@(_Z10convKernelPdS_S_S_iiiiiiib)
        /*002c*/ 	.word	0x00000000


	//----- nvinfo : EIATTR_REGCOUNT
	.align		4
.L_7:
        /*0030*/ 	.byte	0x04, 0x2f
        /*0032*/ 	.short	(.L_9 - .L_8)
	.align		4
.L_8:
        /*0034*/ 	.word	index@(_Z15convGroupKernelPdS_S_S_iiiiiiib)
        /*0038*/ 	.word	0x00000020


	//----- nvinfo : EIATTR_FRAME_SIZE
	.align		4
.L_9:
        /*003c*/ 	.byte	0x04, 0x11
        /*003e*/ 	.short	(.L_11 - .L_10)
	.align		4
.L_10:
        /*0040*/ 	.word	index@(_Z15convGroupKernelPdS_S_S_iiiiiiib)
        /*0044*/ 	.word	0x00000000


	//----- nvinfo : EIATTR_MIN_STACK_SIZE
	.align		4
.L_11:
        /*0048*/ 	.byte	0x04, 0x12
        /*004a*/ 	.short	(.L_13 - .L_12)
	.align		4
.L_12:
        /*004c*/ 	.word	index@(_Z15convGroupKernelPdS_S_S_iiiiiiib)
        /*0050*/ 	.word	0x00000000


	//----- nvinfo : EIATTR_MIN_STACK_SIZE
	.align		4
.L_13:
        /*0054*/ 	.byte	0x04, 0x12
        /*0056*/ 	.short	(.L_15 - .L_14)
	.align		4
.L_14:
        /*0058*/ 	.word	index@(_Z10convKernelPdS_S_S_iiiiiiib)
        /*005c*/ 	.word	0x00000000


	//----- nvinfo : EIATTR_MIN_STACK_SIZE
	.align		4
.L_15:
        /*0060*/ 	.byte	0x04, 0x12
        /*0062*/ 	.short	(.L_17 - .L_16)
	.align		4
.L_16:
        /*0064*/ 	.word	index@(_Z11conv1KernelPdS_S_S_iiiiiiib)
        /*0068*/ 	.word	0x00000000
.L_17:


//--------------------- .nv.compat                --------------------------
	.section	.nv.compat,"",@"SHT_CUDA_COMPAT_INFO"
	.align	4
        /*0000*/ 	.byte	0x02, 0x09, 0x00, 0x00, 0x02, 0x02, 0x01, 0x00, 0x02, 0x05, 0x05, 0x00, 0x03, 0x07, 0x01, 0x01
        /*0010*/ 	.byte	0x02, 0x03, 0x00, 0x00, 0x02, 0x06, 0x01, 0x00, 0x04, 0x0b, 0x08, 0x00, 0x01, 0x00, 0x00, 0x00
        /*0020*/ 	.byte	0x00, 0x00, 0x00, 0x00


//--------------------- .nv.info._Z15convGroupKernelPdS_S_S_iiiiiiib --------------------------
	.section	.nv.info._Z15convGroupKernelPdS_S_S_iiiiiiib,"",@"SHT_CUDA_INFO"
	.sectionflags	@""
	.align	4


	//----- nvinfo : EIATTR_CUDA_API_VERSION
	.align		4
        /*0000*/ 	.byte	0x04, 0x37
        /*0002*/ 	.short	(.L_19 - .L_18)
.L_18:
        /*0004*/ 	.word	0x00000082


	//----- nvinfo : EIATTR_KPARAM_INFO
	.align		4
.L_19:
        /*0008*/ 	.byte	0x04, 0x17
        /*000a*/ 	.short	(.L_21 - .L_20)
.L_20:
        /*000c*/ 	.word	0x00000000
        /*0010*/ 	.short	0x000b
        /*0012*/ 	.short	0x003c
        /*0014*/ 	.byte	0x00, 0xf0, 0x05, 0x00


	//----- nvinfo : EIATTR_KPARAM_INFO
	.align		4
.L_21:
        /*0018*/ 	.byte	0x04, 0x17
        /*001a*/ 	.short	(.L_23 - .L_22)
.L_22:
        /*001c*/ 	.word	0x00000000
        /*0020*/ 	.short	0x000a
        /*0022*/ 	.short	0x0038
        /*0024*/ 	.byte	0x00, 0xf0, 0x11, 0x00


	//----- nvinfo : EIATTR_KPARAM_INFO
	.align		4
.L_23:
        /*0028*/ 	.byte	0x04, 0x17
        /*002a*/ 	.short	(.L_25 - .L_24)
.L_24:
        /*002c*/ 	.word	0x00000000
        /*0030*/ 	.short	0x0009
        /*0032*/ 	.short	0x0034
        /*0034*/ 	.byte	0x00, 0xf0, 0x11, 0x00


	//----- nvinfo : EIATTR_KPARAM_INFO
	.align		4
.L_25:
        /*0038*/ 	.byte	0x04, 0x17
        /*003a*/ 	.short	(.L_27 - .L_26)
.L_26:
        /*003c*/ 	.word	0x00000000
        /*0040*/ 	.short	0x0008
        /*0042*/ 	.short	0x0030
        /*0044*/ 	.byte	0x00, 0xf0, 0x11, 0x00


	//----- nvinfo : EIATTR_KPARAM_INFO
	.align		4
.L_27:
        /*0048*/ 	.byte	0x04, 0x17
        /*004a*/ 	.short	(.L_29 - .L_28)
.L_28:
        /*004c*/ 	.word	0x00000000
        /*0050*/ 	.short	0x0007
        /*0052*/ 	.short	0x002c
        /*0054*/ 	.byte	0x00, 0xf0, 0x11, 0x00


	//----- nvinfo : EIATTR_KPARAM_INFO
	.align		4
.L_29:
        /*0058*/ 	.byte	0x04, 0x17
        /*005a*/ 	.short	(.L_31 - .L_30)
.L_30:
        /*005c*/ 	.word	0x00000000
        /*0060*/ 	.short	0x0006
        /*0062*/ 	.short	0x0028
        /*0064*/ 	.byte	0x00, 0xf0, 0x11, 0x00


	//----- nvinfo : EIATTR_KPARAM_INFO
	.align		4
.L_31:
        /*0068*/ 	.byte	0x04, 0x17
        /*006a*/ 	.short	(.L_33 - .L_32)
.L_32:
        /*006c*/ 	.word	0x00000000
        /*0070*/ 	.short	0x0005
        /*0072*/ 	.short	0x0024
        /*0074*/ 	.byte	0x00, 0xf0, 0x11, 0x00


	//----- nvinfo : EIATTR_KPARAM_INFO
	.align		4
.L_33:
        /*0078*/ 	.byte	0x04, 0x17
        /*007a*/ 	.short	(.L_35 - .L_34)
.L_34:
        /*007c*/ 	.word	0x00000000
        /*0080*/ 	.short	0x0004
        /*0082*/ 	.short	0x0020
        /*0084*/ 	.byte	0x00, 0xf0, 0x11, 0x00


	//----- nvinfo : EIATTR_KPARAM_INFO
	.align		4
.L_35:
        /*0088*/ 	.byte	0x04, 0x17
        /*008a*/ 	.short	(.L_37 - .L_36)
.L_36:
        /*008c*/ 	.word	0x00000000
        /*0090*/ 	.short	0x0003
        /*0092*/ 	.short	0x0018
        /*0094*/ 	.byte	0x00, 0xf5, 0x21, 0x00


	//----- nvinfo : EIATTR_KPARAM_INFO
	.align		4
.L_37:
        /*0098*/ 	.byte	0x04, 0x17
        /*009a*/ 	.short	(.L_39 - .L_38)
.L_38:
        /*009c*/ 	.word	0x00000000
        /*00a0*/ 	.short	0x0002
        /*00a2*/ 	.short	0x0010
        /*00a4*/ 	.byte	0x00, 0xf5, 0x21, 0x00


	//----- nvinfo : EIATTR_KPARAM_INFO
	.align		4
.L_39:
        /*00a8*/ 	.byte	0x04, 0x17
        /*00aa*/ 	.short	(.L_41 - .L_40)
.L_40:
        /*00ac*/ 	.word	0x00000000
        /*00b0*/ 	.short	0x0001
        /*00b2*/ 	.short	0x0008
        /*00b4*/ 	.byte	0x00, 0xf5, 0x21, 0x00


	//----- nvinfo : EIATTR_KPARAM_INFO
	.align		4
.L_41:
        /*00b8*/ 	.byte	0x04, 0x17
        /*00ba*/ 	.short	(.L_43 - .L_42)
.L_42:
        /*00bc*/ 	.word	0x00000000
        /*00c0*/ 	.short	0x0000
        /*00c2*/ 	.short	0x0000
        /*00c4*/ 	.byte	0x00, 0xf5, 0x21, 0x00


	//----- nvinfo : EIATTR_SPARSE_MMA_MASK
	.align		4
.L_43:
        /*00c8*/ 	.byte	0x03, 0x50
        /*00ca*/ 	.short	0x0000


	//----- nvinfo : EIATTR_MAXREG_COUNT
	.align		4
        /*00cc*/ 	.byte	0x03, 0x1b
        /*00ce*/ 	.short	0x00ff


	//----- nvinfo : EIATTR_MERCURY_ISA_VERSION
	.align		4
        /*00d0*/ 	.byte	0x03, 0x5f
        /*00d2*/ 	.short	0x0101


	//----- nvinfo : EIATTR_VRC_CTA_INIT_COUNT
	.align		4
        /*00d4*/ 	.byte	0x02, 0x4a
	.zero		1
	.zero		1


	//----- nvinfo : EIATTR_EXIT_INSTR_OFFSETS
	.align		4
        /*00d8*/ 	.byte	0x04, 0x1c
        /*00da*/ 	.short	(.L_45 - .L_44)


	//   ....[0]....
.L_44:
        /*00dc*/ 	.word	0x000000c0


	//   ....[1]....
        /*00e0*/ 	.word	0x00000d10


	//----- nvinfo : EIATTR_CBANK_PARAM_SIZE
	.align		4
.L_45:
        /*00e4*/ 	.byte	0x03, 0x19
        /*00e6*/ 	.short	0x003d


	//----- nvinfo : EIATTR_PARAM_CBANK
	.align		4
        /*00e8*/ 	.byte	0x04, 0x0a
        /*00ea*/ 	.short	(.L_47 - .L_46)
	.align		4
.L_46:
        /*00ec*/ 	.word	index@(.nv.constant0._Z15convGroupKernelPdS_S_S_iiiiiiib)
        /*00f0*/ 	.short	0x0380
        /*00f2*/ 	.short	0x003d


	//----- nvinfo : EIATTR_SW_WAR
	.align		4
.L_47:
        /*00f4*/ 	.byte	0x04, 0x36
        /*00f6*/ 	.short	(.L_49 - .L_48)
.L_48:
        /*00f8*/ 	.word	0x00000008
.L_49:


//--------------------- .nv.info._Z10convKernelPdS_S_S_iiiiiiib --------------------------
	.section	.nv.info._Z10convKernelPdS_S_S_iiiiiiib,"",@"SHT_CUDA_INFO"
	.sectionflags	@""
	.align	4


	//----- nvinfo : EIATTR_CUDA_API_VERSION
	.align		4
        /*0000*/ 	.byte	0x04, 0x37
        /*0002*/ 	.short	(.L_51 - .L_50)
.L_50:
        /*0004*/ 	.word	0x00000082


	//----- nvinfo : EIATTR_KPARAM_INFO
	.align		4
.L_51:
        /*0008*/ 	.byte	0x04, 0x17
        /*000a*/ 	.short	(.L_53 - .L_52)
.L_52:
        /*000c*/ 	.word	0x00000000
        /*0010*/ 	.short	0x000b
        /*0012*/ 	.short	0x003c
        /*0014*/ 	.byte	0x00, 0xf0, 0x05, 0x00


	//----- nvinfo : EIATTR_KPARAM_INFO
	.align		4
.L_53:
        /*0018*/ 	.byte	0x04, 0x17
        /*001a*/ 	.short	(.L_55 - .L_54)
.L_54:
        /*001c*/ 	.word	0x00000000
        /*0020*/ 	.short	0x000a
        /*0022*/ 	.short	0x0038
        /*0024*/ 	.byte	0x00, 0xf0, 0x11, 0x00


	//----- nvinfo : EIATTR_KPARAM_INFO
	.align		4
.L_55:
        /*0028*/ 	.byte	0x04, 0x17
        /*002a*/ 	.short	(.L_57 - .L_56)
.L_56:
        /*002c*/ 	.word	0x00000000
        /*0030*/ 	.short	0x0009
        /*0032*/ 	.short	0x0034
        /*0034*/ 	.byte	0x00, 0xf0, 0x11, 0x00


	//----- nvinfo : EIATTR_KPARAM_INFO
	.align		4
.L_57:
        /*0038*/ 	.byte	0x04, 0x17
        /*003a*/ 	.short	(.L_59 - .L_58)
.L_58:
        /*003c*/ 	.word	0x00000000
        /*0040*/ 	.short	0x0008
        /*0042*/ 	.short	0x0030
        /*0044*/ 	.byte	0x00, 0xf0, 0x11, 0x00


	//----- nvinfo : EIATTR_KPARAM_INFO
	.align		4
.L_59:
        /*0048*/ 	.byte	0x04, 0x17
        /*004a*/ 	.short	(.L_61 - .L_60)
.L_60:
        /*004c*/ 	.word	0x00000000
        /*0050*/ 	.short	0x0007
        /*0052*/ 	.short	0x002c
        /*0054*/ 	.byte	0x00, 0xf0, 0x11, 0x00


	//----- nvinfo : EIATTR_KPARAM_INFO
	.align		4
.L_61:
        /*0058*/ 	.byte	0x04, 0x17
        /*005a*/ 	.short	(.L_63 - .L_62)
.L_62:
        /*005c*/ 	.word	0x00000000
        /*0060*/ 	.short	0x0006
        /*0062*/ 	.short	0x0028
        /*0064*/ 	.byte	0x00, 0xf0, 0x11, 0x00


	//----- nvinfo : EIATTR_KPARAM_INFO
	.align		4
.L_63:
        /*0068*/ 	.byte	0x04, 0x17
        /*006a*/ 	.short	(.L_65 - .L_64)
.L_64:
        /*006c*/ 	.word	0x00000000
        /*0070*/ 	.short	0x0005
        /*0072*/ 	.short	0x0024
        /*0074*/ 	.byte	0x00, 0xf0, 0x11, 0x00


	//----- nvinfo : EIATTR_KPARAM_INFO
	.align		4
.L_65:
        /*0078*/ 	.byte	0x04, 0x17
        /*007a*/ 	.short	(.L_67 - .L_66)
.L_66:
        /*007c*/ 	.word	0x00000000
        /*0080*/ 	.short	0x0004
        /*0082*/ 	.short	0x0020
        /*0084*/ 	.byte	0x00, 0xf0, 0x11, 0x00


	//----- nvinfo : EIATTR_KPARAM_INFO
	.align		4
.L_67:
        /*0088*/ 	.byte	0x04, 0x17
        /*008a*/ 	.short	(.L_69 - .L_68)
.L_68:
        /*008c*/ 	.word	0x00000000
        /*0090*/ 	.short	0x0003
        /*0092*/ 	.short	0x0018
        /*0094*/ 	.byte	0x00, 0xf5, 0x21, 0x00


	//----- nvinfo : EIATTR_KPARAM_INFO
	.align		4
.L_69:
        /*0098*/ 	.byte	0x04, 0x17
        /*009a*/ 	.short	(.L_71 - .L_70)
.L_70:
        /*009c*/ 	.word	0x00000000
        /*00a0*/ 	.short	0x0002
        /*00a2*/ 	.short	0x0010
        /*00a4*/ 	.byte	0x00, 0xf5, 0x21, 0x00


	//----- nvinfo : EIATTR_KPARAM_INFO
	.align		4
.L_71:
        /*00a8*/ 	.byte	0x04, 0x17
        /*00aa*/ 	.short	(.L_73 - .L_72)
.L_72:
        /*00ac*/ 	.word	0x00000000
        /*00b0*/ 	.short	0x0001
        /*00b2*/ 	.short	0x0008
        /*00b4*/ 	.byte	0x00, 0xf5, 0x21, 0x00


	//----- nvinfo : EIATTR_KPARAM_INFO
	.align		4
.L_73:
        /*00b8*/ 	.byte	0x04, 0x17
        /*00ba*/ 	.short	(.L_75 - .L_74)
.L_74:
        /*00bc*/ 	.word	0x00000000
        /*00c0*/ 	.short	0x0000
        /*00c2*/ 	.short	0x0000
        /*00c4*/ 	.byte	0x00, 0xf5, 0x21, 0x00


	//----- nvinfo : EIATTR_SPARSE_MMA_MASK
	.align		4
.L_75:
        /*00c8*/ 	.byte	0x03, 0x50
        /*00ca*/ 	.short	0x0000


	//----- nvinfo : EIATTR_MAXREG_COUNT
	.align		4
        /*00cc*/ 	.byte	0x03, 0x1b
        /*00ce*/ 	.short	0x00ff


	//----- nvinfo : EIATTR_MERCURY_ISA_VERSION
	.align		4
        /*00d0*/ 	.byte	0x03, 0x5f
        /*00d2*/ 	.short	0x0101


	//----- nvinfo : EIATTR_VRC_CTA_INIT_COUNT
	.align		4
        /*00d4*/ 	.byte	0x02, 0x4a
	.zero		1
	.zero		1


	//----- nvinfo : EIATTR_EXIT_INSTR_OFFSETS
	.align		4
        /*00d8*/ 	.byte	0x04, 0x1c
        /*00da*/ 	.short	(.L_77 - .L_76)


	//   ....[0]....
.L_76:
        /*00dc*/ 	.word	0x000000c0


	//   ....[1]....
        /*00e0*/ 	.word	0x00000e40


	//----- nvinfo : EIATTR_CBANK_PARAM_SIZE
	.align		4
.L_77:
        /*00e4*/ 	.byte	0x03, 0x19
        /*00e6*/ 	.short	0x003d


	//----- nvinfo : EIATTR_PARAM_CBANK
	.align		4
        /*00e8*/ 	.byte	0x04, 0x0a
        /*00ea*/ 	.short	(.L_79 - .L_78)
	.align		4
.L_78:
        /*00ec*/ 	.word	index@(.nv.constant0._Z10convKernelPdS_S_S_iiiiiiib)
        /*00f0*/ 	.short	0x0380
        /*00f2*/ 	.short	0x003d


	//----- nvinfo : EIATTR_SW_WAR
	.align		4
.L_79:
        /*00f4*/ 	.byte	0x04, 0x36
        /*00f6*/ 	.short	(.L_81 - .L_80)
.L_80:
        /*00f8*/ 	.word	0x00000008
.L_81:


//--------------------- .nv.info._Z11conv1KernelPdS_S_S_iiiiiiib --------------------------
	.section	.nv.info._Z11conv1KernelPdS_S_S_iiiiiiib,"",@"SHT_CUDA_INFO"
	.sectionflags	@""
	.align	4


	//----- nvinfo : EIATTR_CUDA_API_VERSION
	.align		4
        /*0000*/ 	.byte	0x04, 0x37
        /*0002*/ 	.short	(.L_83 - .L_82)
.L_82:
        /*0004*/ 	.word	0x00000082


	//----- nvinfo : EIATTR_KPARAM_INFO
	.align		4
.L_83:
        /*0008*/ 	.byte	0x04, 0x17
        /*000a*/ 	.short	(.L_85 - .L_84)
.L_84:
        /*000c*/ 	.word	0x00000000
        /*0010*/ 	.short	0x000b
        /*0012*/ 	.short	0x003c
        /*0014*/ 	.byte	0x00, 0xf0, 0x05, 0x00


	//----- nvinfo : EIATTR_KPARAM_INFO
	.align		4
.L_85:
        /*0018*/ 	.byte	0x04, 0x17
        /*001a*/ 	.short	(.L_87 - .L_86)
.L_86:
        /*001c*/ 	.word	0x00000000
        /*0020*/ 	.short	0x000a
        /*0022*/ 	.short	0x0038
        /*0024*/ 	.byte	0x00, 0xf0, 0x11, 0x00


	//----- nvinfo : EIATTR_KPARAM_INFO
	.align		4
.L_87:
        /*0028*/ 	.byte	0x04, 0x17
        /*002a*/ 	.short	(.L_89 - .L_88)
.L_88:
        /*002c*/ 	.word	0x00000000
        /*0030*/ 	.short	0x0009
        /*0032*/ 	.short	0x0034
        /*0034*/ 	.byte	0x00, 0xf0, 0x11, 0x00


	//----- nvinfo : EIATTR_KPARAM_INFO
	.align		4
.L_89:
        /*0038*/ 	.byte	0x04, 0x17
        /*003a*/ 	.short	(.L_91 - .L_90)
.L_90:
        /*003c*/ 	.word	0x00000000
        /*0040*/ 	.short	0x0008
        /*0042*/ 	.short	0x0030
        /*0044*/ 	.byte	0x00, 0xf0, 0x11, 0x00


	//----- nvinfo : EIATTR_KPARAM_INFO
	.align		4
.L_91:
        /*0048*/ 	.byte	0x04, 0x17
        /*004a*/ 	.short	(.L_93 - .L_92)
.L_92:
        /*004c*/ 	.word	0x00000000
        /*0050*/ 	.short	0x0007
        /*0052*/ 	.short	0x002c
        /*0054*/ 	.byte	0x00, 0xf0, 0x11, 0x00


	//----- nvinfo : EIATTR_KPARAM_INFO
	.align		4
.L_93:
        /*0058*/ 	.byte	0x04, 0x17
        /*005a*/ 	.short	(.L_95 - .L_94)
.L_94:
        /*005c*/ 	.word	0x00000000
        /*0060*/ 	.short	0x0006
        /*0062*/ 	.short	0x0028
        /*0064*/ 	.byte	0x00, 0xf0, 0x11, 0x00


	//----- nvinfo : EIATTR_KPARAM_INFO
	.align		4
.L_95:
        /*0068*/ 	.byte	0x04, 0x17
        /*006a*/ 	.short	(.L_97 - .L_96)
.L_96:
        /*006c*/ 	.word	0x00000000
        /*0070*/ 	.short	0x0005
        /*0072*/ 	.short	0x0024
        /*0074*/ 	.byte	0x00, 0xf0, 0x11, 0x00


	//----- nvinfo : EIATTR_KPARAM_INFO
	.align		4
.L_97:
        /*0078*/ 	.byte	0x04, 0x17
        /*007a*/ 	.short	(.L_99 - .L_98)
.L_98:
        /*007c*/ 	.word	0x00000000
        /*0080*/ 	.short	0x0004
        /*0082*/ 	.short	0x0020
        /*0084*/ 	.byte	0x00, 0xf0, 0x11, 0x00


	//----- nvinfo : EIATTR_KPARAM_INFO
	.align		4
.L_99:
        /*0088*/ 	.byte	0x04, 0x17
        /*008a*/ 	.short	(.L_101 - .L_100)
.L_100:
        /*008c*/ 	.word	0x00000000
        /*0090*/ 	.short	0x0003
        /*0092*/ 	.short	0x0018
        /*0094*/ 	.byte	0x00, 0xf5, 0x21, 0x00


	//----- nvinfo : EIATTR_KPARAM_INFO
	.align		4
.L_101:
        /*0098*/ 	.byte	0x04, 0x17
        /*009a*/ 	.short	(.L_103 - .L_102)
.L_102:
        /*009c*/ 	.word	0x00000000
        /*00a0*/ 	.short	0x0002
        /*00a2*/ 	.short	0x0010
        /*00a4*/ 	.byte	0x00, 0xf5, 0x21, 0x00


	//----- nvinfo : EIATTR_KPARAM_INFO
	.align		4
.L_103:
        /*00a8*/ 	.byte	0x04, 0x17
        /*00aa*/ 	.short	(.L_105 - .L_104)
.L_104:
        /*00ac*/ 	.word	0x00000000
        /*00b0*/ 	.short	0x0001
        /*00b2*/ 	.short	0x0008
        /*00b4*/ 	.byte	0x00, 0xf5, 0x21, 0x00


	//----- nvinfo : EIATTR_KPARAM_INFO
	.align		4
.L_105:
        /*00b8*/ 	.byte	0x04, 0x17
        /*00ba*/ 	.short	(.L_107 - .L_106)
.L_106:
        /*00bc*/ 	.word	0x00000000
        /*00c0*/ 	.short	0x0000
        /*00c2*/ 	.short	0x0000
        /*00c4*/ 	.byte	0x00, 0xf5, 0x21, 0x00


	//----- nvinfo : EIATTR_SPARSE_MMA_MASK
	.align		4
.L_107:
        /*00c8*/ 	.byte	0x03, 0x50
        /*00ca*/ 	.short	0x0000


	//----- nvinfo : EIATTR_MAXREG_COUNT
	.align		4
        /*00cc*/ 	.byte	0x03, 0x1b
        /*00ce*/ 	.short	0x00ff


	//----- nvinfo : EIATTR_MERCURY_ISA_VERSION
	.align		4
        /*00d0*/ 	.byte	0x03, 0x5f
        /*00d2*/ 	.short	0x0101


	//----- nvinfo : EIATTR_VRC_CTA_INIT_COUNT
	.align		4
        /*00d4*/ 	.byte	0x02, 0x4a
	.zero		1
	.zero		1


	//----- nvinfo : EIATTR_EXIT_INSTR_OFFSETS
	.align		4
        /*00d8*/ 	.byte	0x04, 0x1c
        /*00da*/ 	.short	(.L_109 - .L_108)


	//   ....[0]....
.L_108:
        /*00dc*/ 	.word	0x000000d0


	//   ....[1]....
        /*00e0*/ 	.word	0x00000cb0


	//----- nvinfo : EIATTR_CBANK_PARAM_SIZE
	.align		4
.L_109:
        /*00e4*/ 	.byte	0x03, 0x19
        /*00e6*/ 	.short	0x003d


	//----- nvinfo : EIATTR_PARAM_CBANK
	.align		4
        /*00e8*/ 	.byte	0x04, 0x0a
        /*00ea*/ 	.short	(.L_111 - .L_110)
	.align		4
.L_110:
        /*00ec*/ 	.word	index@(.nv.constant0._Z11conv1KernelPdS_S_S_iiiiiiib)
        /*00f0*/ 	.short	0x0380
        /*00f2*/ 	.short	0x003d


	//----- nvinfo : EIATTR_SW_WAR
	.align		4
.L_111:
        /*00f4*/ 	.byte	0x04, 0x36
        /*00f6*/ 	.short	(.L_113 - .L_112)
.L_112:
        /*00f8*/ 	.word	0x00000008
.L_113:


//--------------------- .nv.callgraph             --------------------------
	.section	.nv.callgraph,"",@"SHT_CUDA_CALLGRAPH"
	.align	4
	.sectionentsize	8
	.align		4
        /*0000*/ 	.word	0x00000000
	.align		4
        /*0004*/ 	.word	0xffffffff
	.align		4
        /*0008*/ 	.word	0x00000000
	.align		4
        /*000c*/ 	.word	0xfffffffe
	.align		4
        /*0010*/ 	.word	0x00000000
	.align		4
        /*0014*/ 	.word	0xfffffffd
	.align		4
        /*0018*/ 	.word	0x00000000
	.align		4
        /*001c*/ 	.word	0xfffffffc


//--------------------- .text._Z15convGroupKernelPdS_S_S_iiiiiiib --------------------------
	.section	.text._Z15convGroupKernelPdS_S_S_iiiiiiib,"ax",@progbits
	.align	128
        .global         _Z15convGroupKernelPdS_S_S_iiiiiiib
        .type           _Z15convGroupKernelPdS_S_S_iiiiiiib,@function
        .size           _Z15convGroupKernelPdS_S_S_iiiiiiib,(.L_x_26 - _Z15convGroupKernelPdS_S_S_iiiiiiib)
        .other          _Z15convGroupKernelPdS_S_S_iiiiiiib,@"STO_CUDA_ENTRY STV_DEFAULT"
_Z15convGroupKernelPdS_S_S_iiiiiiib:
.text._Z15convGroupKernelPdS_S_S_iiiiiiib:
[----:B------:R-:W-:Y:S01]  /*0000*/  LDC R1, c[0x0][0x37c] ;  /* 0x0000df00ff017b82 */ /* 0x000fe20000000800 */
[----:B------:R-:W0:Y:S07]  /*0010*/  S2R R3, SR_TID.X ;  /* 0x0000000000037919 */ /* 0x000e2e0000002100 */
[----:B------:R-:W0:Y:S01]  /*0020*/  S2UR UR4, SR_CTAID.X ;  /* 0x00000000000479c3 */ /* 0x000e220000002500 */
[----:B------:R-:W1:Y:S01]  /*0030*/  LDCU UR6, c[0x0][0x3b4] ;  /* 0x00007680ff0677ac */ /* 0x000e620008000800 */
[----:B------:R-:W2:Y:S06]  /*0040*/  S2R R5, SR_TID.Y ;  /* 0x0000000000057919 */ /* 0x000eac0000002200 */
[----:B------:R-:W0:Y:S08]  /*0050*/  LDC R0, c[0x0][0x360] ;  /* 0x0000d800ff007b82 */ /* 0x000e300000000800 */
[----:B------:R-:W2:Y:S08]  /*0060*/  S2UR UR5, SR_CTAID.Y ;  /* 0x00000000000579c3 */ /* 0x000eb00000002600 */
[----:B------:R-:W2:Y:S01]  /*0070*/  LDC R2, c[0x0][0x364] ;  /* 0x0000d900ff027b82 */ /* 0x000ea20000000800 */
[----:B0-----:R-:W-:-:S02]  /*0080*/  IMAD R0, R0, UR4, R3 ;  /* 0x0000000400007c24 */ /* 0x001fc4000f8e0203 */
[----:B--2---:R-:W-:-:S05]  /*0090*/  IMAD R3, R2, UR5, R5 ;  /* 0x0000000502037c24 */ /* 0x004fca000f8e0205 */
[----:B------:R-:W-:-:S04]  /*00a0*/  VIMNMX R2, PT, PT, R0, R3, !PT ;  /* 0x0000000300027248 */ /* 0x000fc80007fe0100 */
[----:B-1----:R-:W-:-:S13]  /*00b0*/  ISETP.GE.AND P0, PT, R2, UR6, PT ;  /* 0x0000000602007c0c */ /* 0x002fda000bf06270 */
[----:B------:R-:W-:Y:S05]  /*00c0*/  @P0 EXIT ;  /* 0x000000000000094d */ /* 0x000fea0003800000 */
[----:B------:R-:W0:Y:S01]  /*00d0*/  LDC R22, c[0x0][0x3a0] ;  /* 0x0000e800ff167b82 */ /* 0x000e220000000800 */
[----:B------:R-:W1:Y:S01]  /*00e0*/  S2R R2, SR_CTAID.Z ;  /* 0x0000000000027919 */ /* 0x000e620000002700 */
[----:B------:R-:W2:Y:S01]  /*00f0*/  LDCU.64 UR6, c[0x0][0x358] ;  /* 0x00006b00ff0677ac */ /* 0x000ea20008000a00 */
[----:B------:R-:W-:Y:S02]  /*0100*/  CS2R R18, SRZ ;  /* 0x0000000000127805 */ /* 0x000fe4000001ff00 */
[----:B0-----:R-:W-:-:S13]  /*0110*/  ISETP.GE.AND P0, PT, R22, 0x1, PT ;  /* 0x000000011600780c */ /* 0x001fda0003f06270 */
[----:B-12---:R-:W-:Y:S05]  /*0120*/  @!P0 BRA `(.L_x_0) ;  /* 0x0000000800948947 */ /* 0x006fea0003800000 */
[----:B------:R-:W0:Y:S01]  /*0130*/  LDCU UR4, c[0x0][0x3a8] ;  /* 0x00007500ff0477ac */ /* 0x000e220008000800 */
[C---:B------:R-:W-:Y:S02]  /*0140*/  LOP3.LUT R7, R22.reuse, 0x7ffffff0, RZ, 0xc0, !PT ;  /* 0x7ffffff016077812 */ /* 0x040fe400078ec0ff */
[----:B------:R-:W-:Y:S02]  /*0150*/  CS2R R18, SRZ ;  /* 0x0000000000127805 */ /* 0x000fe4000001ff00 */
[C---:B------:R-:W-:Y:S01]  /*0160*/  LOP3.LUT R5, R22.reuse, 0xf, RZ, 0xc0, !PT ;  /* 0x0000000f16057812 */ /* 0x040fe200078ec0ff */
[----:B------:R-:W1:Y:S01]  /*0170*/  LDCU UR5, c[0x0][0x3b0] ;  /* 0x00007600ff0577ac */ /* 0x000e620008000800 */
[C---:B------:R-:W-:Y:S01]  /*0180*/  LOP3.LUT R6, R22.reuse, 0x7, RZ, 0xc0, !PT ;  /* 0x0000000716067812 */ /* 0x040fe200078ec0ff */
[----:B------:R-:W-:Y:S01]  /*0190*/  IMAD.MOV R24, RZ, RZ, -R7 ;  /* 0x000000ffff187224 */ /* 0x000fe200078e0a07 */
[----:B------:R-:W-:Y:S01]  /*01a0*/  LOP3.LUT R22, R22, 0x3, RZ, 0xc0, !PT ;  /* 0x0000000316167812 */ /* 0x000fe200078ec0ff */
[----:B0-----:R-:W-:Y:S01]  /*01b0*/  IMAD R25, R2, UR4, RZ ;  /* 0x0000000402197c24 */ /* 0x001fe2000f8e02ff */
[----:B------:R-:W-:Y:S01]  /*01c0*/  UMOV UR4, URZ ;  /* 0x000000ff00047c82 */ /* 0x000fe20008000000 */
[----:B-1----:R-:W-:-:S02]  /*01d0*/  IMAD R23, R3, UR5, RZ ;  /* 0x0000000503177c24 */ /* 0x002fc4000f8e02ff */
[----:B------:R-:W-:-:S07]  /*01e0*/  IMAD R25, R0, UR5, R25 ;  /* 0x0000000500197c24 */ /* 0x000fce000f8e0219 */
.L_x_6:
[----:B------:R-:W0:Y:S01]  /*01f0*/  LDC R9, c[0x0][0x3a0] ;  /* 0x0000e800ff097b82 */ /* 0x000e220000000800 */
[----:B------:R-:W1:Y:S01]  /*0200*/  LDCU UR5, c[0x0][0x3a8] ;  /* 0x00007500ff0577ac */ /* 0x000e620008000800 */
[----:B------:R-:W-:Y:S02]  /*0210*/  VIADD R8, R25, UR4 ;  /* 0x0000000419087c36 */ /* 0x000fe40008000000 */
[----:B------:R-:W-:Y:S02]  /*0220*/  HFMA2 R4, -RZ, RZ, 0, 0 ;  /* 0x00000000ff047431 */ /* 0x000fe400000001ff */
[----:B-1----:R-:W-:Y:S01]  /*0230*/  IMAD R27, R8, UR5, R23 ;  /* 0x00000005081b7c24 */ /* 0x002fe2000f8e0217 */
[----:B0-----:R-:W-:Y:S01]  /*0240*/  ISETP.GE.U32.AND P1, PT, R9, 0x10, PT ;  /* 0x000000100900780c */ /* 0x001fe20003f26070 */
[----:B------:R-:W-:Y:S01]  /*0250*/  IMAD R26, R2, R9, UR4 ;  /* 0x00000004021a7e24 */ /* 0x000fe2000f8e0209 */
[----:B------:R-:W-:-:S03]  /*0260*/  UIADD3 UR4, UPT, UPT, UR4, 0x1, URZ ;  /* 0x0000000104047890 */ /* 0x000fc6000fffe0ff */
[----:B------:R-:W-:-:S03]  /*0270*/  IMAD R26, R26, R9, RZ ;  /* 0x000000091a1a7224 */ /* 0x000fc600078e02ff */
[----:B------:R-:W-:-:S05]  /*0280*/  ISETP.NE.AND P0, PT, R9, UR4, PT ;  /* 0x0000000409007c0c */ /* 0x000fca000bf05270 */
[----:B------:R-:W-:Y:S08]  /*0290*/  @!P1 BRA `(.L_x_1) ;  /* 0x0000000000f49947 */ /* 0x000ff00003800000 */
[----:B------:R-:W-:Y:S01]  /*02a0*/  IMAD.MOV.U32 R29, RZ, RZ, R26 ;  /* 0x000000ffff1d7224 */ /* 0x000fe200078e001a */
[----:B------:R-:W-:Y:S01]  /*02b0*/  MOV R4, R27 ;  /* 0x0000001b00047202 */ /* 0x000fe20000000f00 */
[----:B------:R-:W-:-:S07]  /*02c0*/  IMAD.MOV.U32 R28, RZ, RZ, R24 ;  /* 0x000000ffff1c7224 */ /* 0x000fce00078e0018 */
.L_x_2:
[----:B------:R-:W0:Y:S08]  /*02d0*/  LDC.64 R8, c[0x0][0x380] ;  /* 0x0000e000ff087b82 */ /* 0x000e300000000a00 */
[----:B------:R-:W1:Y:S01]  /*02e0*/  LDC.64 R10, c[0x0][0x388] ;  /* 0x0000e200ff0a7b82 */ /* 0x000e620000000a00 */
[----:B0-----:R-:W-:-:S05]  /*02f0*/  IMAD.WIDE R8, R4, 0x8, R8 ;  /* 0x0000000804087825 */ /* 0x001fca00078e0208 */
[----:B------:R-:W2:Y:S01]  /*0300*/  LDG.E.64 R16, desc[UR6][R8.64] ;  /* 0x0000000608107981 */ /* 0x000ea2000c1e1b00 */
[----:B-1----:R-:W-:-:S03]  /*0310*/  IMAD.WIDE R10, R29, 0x8, R10 ;  /* 0x000000081d0a7825 */ /* 0x002fc600078e020a */
[----:B------:R-:W3:Y:S04]  /*0320*/  LDG.E.64 R12, desc[UR6][R8.64+0x8] ;  /* 0x00000806080c7981 */ /* 0x000ee8000c1e1b00 */
[----:B------:R-:W2:Y:S04]  /*0330*/  LDG.E.64 R14, desc[UR6][R10.64] ;  /* 0x000000060a0e7981 */ /* 0x000ea8000c1e1b00 */
[----:B------:R-:W3:Y:S01]  /*0340*/  LDG.E.64 R20, desc[UR6][R10.64+0x8] ;  /* 0x000008060a147981 */ /* 0x000ee2000c1e1b00 */
[----:B--2---:R-:W-:-:S03]  /*0350*/  DFMA R14, R16, R14, R18 ;  /* 0x0000000e100e722b */ /* 0x004fc60000000012 */
[----:B------:R-:W2:Y:S04]  /*0360*/  LDG.E.64 R16, desc[UR6][R8.64+0x10] ;  /* 0x0000100608107981 */ /* 0x000ea8000c1e1b00 */
[----:B------:R-:W4:Y:S01]  /*0370*/  LDG.E.64 R18, desc[UR6][R10.64+0x18] ;  /* 0x000018060a127981 */ /* 0x000f22000c1e1b00 */
[----:B---3--:R-:W-:-:S03]  /*0380*/  DFMA R20, R12, R20, R14 ;  /* 0x000000140c14722b */ /* 0x008fc6000000000e */
[----:B------:R-:W2:Y:S04]  /*0390*/  LDG.E.64 R14, desc[UR6][R10.64+0x10] ;  /* 0x000010060a0e7981 */ /* 0x000ea8000c1e1b00 */
[----:B------:R-:W4:Y:S01]  /*03a0*/  LDG.E.64 R12, desc[UR6][R8.64+0x18] ;  /* 0x00001806080c7981 */ /* 0x000f22000c1e1b00 */
[----:B--2---:R-:W-:-:S03]  /*03b0*/  DFMA R14, R16, R14, R20 ;  /* 0x0000000e100e722b */ /* 0x004fc60000000014 */
[----:B------:R-:W2:Y:S04]  /*03c0*/  LDG.E.64 R16, desc[UR6][R8.64+0x20] ;  /* 0x0000200608107981 */ /* 0x000ea8000c1e1b00 */
[----:B------:R-:W3:Y:S01]  /*03d0*/  LDG.E.64 R20, desc[UR6][R10.64+0x28] ;  /* 0x000028060a147981 */ /* 0x000ee2000c1e1b00 */
[----:B----4-:R-:W-:-:S03]  /*03e0*/  DFMA R18, R12, R18, R14 ;  /* 0x000000120c12722b */ /* 0x010fc6000000000e */
        /* <DEDUP_REMOVED lines=16> */
[----:B------:R-:W2:Y:S01]  /*04f0*/  LDG.E.64 R16, desc[UR6][R10.64+0x50] ;  /* 0x000050060a107981 */ /* 0x000ea2000c1e1b00 */
[----:B---3--:R-:W-:-:S03]  /*0500*/  DFMA R20, R12, R20, R14 ;  /* 0x000000140c14722b */ /* 0x008fc6000000000e */
[----:B------:R-:W3:Y:S04]  /*0510*/  LDG.E.64 R14, desc[UR6][R8.64+0x58] ;  /* 0x00005806080e7981 */ /* 0x000ee8000c1e1b00 */
[----:B------:R-:W3:Y:S01]  /*0520*/  LDG.E.64 R12, desc[UR6][R10.64+0x58] ;  /* 0x000058060a0c7981 */ /* 0x000ee2000c1e1b00 */
[----:B--2---:R-:W-:-:S03]  /*0530*/  DFMA R16, R18, R16, R20 ;  /* 0x000000101210722b */ /* 0x004fc60000000014 */
[----:B------:R-:W2:Y:S04]  /*0540*/  LDG.E.64 R18, desc[UR6][R8.64+0x68] ;  /* 0x0000680608127981 */ /* 0x000ea8000c1e1b00 */
[----:B------:R-:W2:Y:S01]  /*0550*/  LDG.E.64 R20, desc[UR6][R10.64+0x68] ;  /* 0x000068060a147981 */ /* 0x000ea2000c1e1b00 */
[----:B---3--:R-:W-:-:S03]  /*0560*/  DFMA R12, R14, R12, R16 ;  /* 0x0000000c0e0c722b */ /* 0x008fc60000000010 */
[----:B------:R-:W3:Y:S04]  /*0570*/  LDG.E.64 R14, desc[UR6][R8.64+0x60] ;  /* 0x00006006080e7981 */ /* 0x000ee8000c1e1b00 */
[----:B------:R-:W3:Y:S02]  /*0580*/  LDG.E.64 R16, desc[UR6][R10.64+0x60] ;  /* 0x000060060a107981 */ /* 0x000ee4000c1e1b00 */
[----:B---3--:R-:W-:Y:S02]  /*0590*/  DFMA R12, R14, R16, R12 ;  /* 0x000000100e0c722b */ /* 0x008fe4000000000c */
[----:B------:R-:W3:Y:S04]  /*05a0*/  LDG.E.64 R14, desc[UR6][R8.64+0x70] ;  /* 0x00007006080e7981 */ /* 0x000ee8000c1e1b00 */
[----:B------:R-:W4:Y:S02]  /*05b0*/  LDG.E.64 R16, desc[UR6][R8.64+0x78] ;  /* 0x0000780608107981 */ /* 0x000f24000c1e1b00 */
[----:B--2---:R-:W-:-:S02]  /*05c0*/  DFMA R18, R18, R20, R12 ;  /* 0x000000141212722b */ /* 0x004fc4000000000c */
[----:B------:R-:W3:Y:S04]  /*05d0*/  LDG.E.64 R12, desc[UR6][R10.64+0x70] ;  /* 0x000070060a0c7981 */ /* 0x000ee8000c1e1b00 */
[----:B------:R-:W4:Y:S01]  /*05e0*/  LDG.E.64 R20, desc[UR6][R10.64+0x78] ;  /* 0x000078060a147981 */ /* 0x000f22000c1e1b00 */
[----:B------:R-:W-:-:S04]  /*05f0*/  IADD3 R28, PT, PT, R28, 0x10, RZ ;  /* 0x000000101c1c7810 */ /* 0x000fc80007ffe0ff */
[----:B------:R-:W-:Y:S01]  /*0600*/  ISETP.NE.AND P1, PT, R28, RZ, PT ;  /* 0x000000ff1c00720c */ /* 0x000fe20003f25270 */
[----:B------:R-:W-:Y:S01]  /*0610*/  VIADD R4, R4, 0x10 ;  /* 0x0000001004047836 */ /* 0x000fe20000000000 */
[----:B------:R-:W-:Y:S01]  /*0620*/  IADD3 R29, PT, PT, R29, 0x10, RZ ;  /* 0x000000101d1d7810 */ /* 0x000fe20007ffe0ff */
[----:B---3--:R-:W-:-:S08]  /*0630*/  DFMA R18, R14, R12, R18 ;  /* 0x0000000c0e12722b */ /* 0x008fd00000000012 */
[----:B----4-:R-:W-:Y:S02]  /*0640*/  DFMA R18, R16, R20, R18 ;  /* 0x000000141012722b */ /* 0x010fe40000000012 */
[----:B------:R-:W-:Y:S09]  /*0650*/  @P1 BRA `(.L_x_2) ;  /* 0xfffffffc001c1947 */ /* 0x000ff2000383ffff */
[----:B------:R-:W-:-:S07]  /*0660*/  IMAD.MOV.U32 R4, RZ, RZ, R7 ;  /* 0x000000ffff047224 */ /* 0x000fce00078e0007 */
.L_x_1:
[----:B------:R-:W-:-:S13]  /*0670*/  ISETP.NE.AND P1, PT, R5, RZ, PT ;  /* 0x000000ff0500720c */ /* 0x000fda0003f25270 */
[----:B------:R-:W-:Y:S05]  /*0680*/  @!P1 BRA `(.L_x_3) ;  /* 0x0000000400389947 */ /* 0x000fea0003800000 */
[----:B------:R-:W-:Y:S02]  /*0690*/  IADD3 R8, PT, PT, R5, -0x1, RZ ;  /* 0xffffffff05087810 */ /* 0x000fe40007ffe0ff */
[----:B------:R-:W-:Y:S02]  /*06a0*/  ISETP.NE.AND P2, PT, R6, RZ, PT ;  /* 0x000000ff0600720c */ /* 0x000fe40003f45270 */
[----:B------:R-:W-:-:S13]  /*06b0*/  ISETP.GE.U32.AND P1, PT, R8, 0x7, PT ;  /* 0x000000070800780c */ /* 0x000fda0003f26070 */
[----:B------:R-:W-:Y:S05]  /*06c0*/  @!P1 BRA `(.L_x_4) ;  /* 0x00000000007c9947 */ /* 0x000fea0003800000 */
[----:B------:R-:W0:Y:S01]  /*06d0*/  LDC.64 R10, c[0x0][0x380] ;  /* 0x0000e000ff0a7b82 */ /* 0x000e220000000a00 */
[----:B------:R-:W-:Y:S01]  /*06e0*/  IADD3 R15, PT, PT, R26, R4, RZ ;  /* 0x000000041a0f7210 */ /* 0x000fe20007ffe0ff */
[----:B------:R-:W-:-:S06]  /*06f0*/  IMAD.IADD R13, R27, 0x1, R4 ;  /* 0x000000011b0d7824 */ /* 0x000fcc00078e0204 */
        /* <DEDUP_REMOVED lines=15> */
[----:B------:R-:W2:Y:S01]  /*07f0*/  LDG.E.64 R16, desc[UR6][R8.64+0x20] ;  /* 0x0000200608107981 */ /* 0x000ea2000c1e1b00 */
[----:B----4-:R-:W-:-:S03]  /*0800*/  DFMA R20, R12, R20, R14 ;  /* 0x000000140c14722b */ /* 0x010fc6000000000e */
[----:B------:R-:W3:Y:S04]  /*0810*/  LDG.E.64 R14, desc[UR6][R10.64+0x28] ;  /* 0x000028060a0e7981 */ /* 0x000ee8000c1e1b00 */
[----:B------:R-:W3:Y:S01]  /*0820*/  LDG.E.64 R12, desc[UR6][R8.64+0x28] ;  /* 0x00002806080c7981 */ /* 0x000ee2000c1e1b00 */
[----:B--2---:R-:W-:-:S03]  /*0830*/  DFMA R16, R18, R16, R20 ;  /* 0x000000101210722b */ /* 0x004fc60000000014 */
[----:B------:R-:W2:Y:S04]  /*0840*/  LDG.E.64 R18, desc[UR6][R10.64+0x38] ;  /* 0x000038060a127981 */ /* 0x000ea8000c1e1b00 */
[----:B------:R-:W2:Y:S01]  /*0850*/  LDG.E.64 R20, desc[UR6][R8.64+0x38] ;  /* 0x0000380608147981 */ /* 0x000ea2000c1e1b00 */
[----:B---3--:R-:W-:-:S03]  /*0860*/  DFMA R16, R14, R12, R16 ;  /* 0x0000000c0e10722b */ /* 0x008fc60000000010 */
[----:B------:R-:W3:Y:S04]  /*0870*/  LDG.E.64 R14, desc[UR6][R10.64+0x30] ;  /* 0x000030060a0e7981 */ /* 0x000ee8000c1e1b00 */
[----:B------:R-:W3:Y:S01]  /*0880*/  LDG.E.64 R12, desc[UR6][R8.64+0x30] ;  /* 0x00003006080c7981 */ /* 0x000ee2000c1e1b00 */
[----:B------:R-:W-:Y:S01]  /*0890*/  VIADD R4, R4, 0x8 ;  /* 0x0000000804047836 */ /* 0x000fe20000000000 */
[----:B---3--:R-:W-:-:S08]  /*08a0*/  DFMA R12, R14, R12, R16 ;  /* 0x0000000c0e0c722b */ /* 0x008fd00000000010 */
[----:B--2---:R-:W-:-:S11]  /*08b0*/  DFMA R18, R18, R20, R12 ;  /* 0x000000141212722b */ /* 0x004fd6000000000c */
.L_x_4:
        /* <DEDUP_REMOVED lines=24> */
.L_x_5:
[----:B------:R-:W-:Y:S05]  /*0a40*/  @!P2 BRA `(.L_x_3) ;  /* 0x000000000048a947 */ /* 0x000fea0003800000 */
[----:B------:R-:W0:Y:S01]  /*0a50*/  LDC.64 R10, c[0x0][0x380] ;  /* 0x0000e000ff0a7b82 */ /* 0x000e220000000a00 */
[----:B------:R-:W-:Y:S01]  /*0a60*/  IADD3 R27, PT, PT, R27, R4, RZ ;  /* 0x000000041b1b7210 */ /* 0x000fe20007ffe0ff */
[----:B------:R-:W-:-:S06]  /*0a70*/  IMAD.IADD R13, R26, 0x1, R4 ;  /* 0x000000011a0d7824 */ /* 0x000fcc00078e0204 */
[----:B------:R-:W1:Y:S01]  /*0a80*/  LDC.64 R8, c[0x0][0x388] ;  /* 0x0000e200ff087b82 */ /* 0x000e620000000a00 */
[----:B0-----:R-:W-:-:S05]  /*0a90*/  IMAD.WIDE R10, R27, 0x8, R10 ;  /* 0x000000081b0a7825 */ /* 0x001fca00078e020a */
[----:B------:R-:W2:Y:S01]  /*0aa0*/  LDG.E.64 R14, desc[UR6][R10.64] ;  /* 0x000000060a0e7981 */ /* 0x000ea2000c1e1b00 */
[----:B-1----:R-:W-:-:S05]  /*0ab0*/  IMAD.WIDE R8, R13, 0x8, R8 ;  /* 0x000000080d087825 */ /* 0x002fca00078e0208 */
[----:B------:R-:W2:Y:S01]  /*0ac0*/  LDG.E.64 R12, desc[UR6][R8.64] ;  /* 0x00000006080c7981 */ /* 0x000ea2000c1e1b00 */
[----:B------:R-:W-:Y:S01]  /*0ad0*/  ISETP.NE.AND P1, PT, R22, 0x1, PT ;  /* 0x000000011600780c */ /* 0x000fe20003f25270 */
[----:B--2---:R-:W-:-:S12]  /*0ae0*/  DFMA R18, R14, R12, R18 ;  /* 0x0000000c0e12722b */ /* 0x004fd80000000012 */
[----:B------:R-:W-:Y:S05]  /*0af0*/  @!P1 BRA `(.L_x_3) ;  /* 0x00000000001c9947 */ /* 0x000fea0003800000 */
[----:B------:R-:W-:Y:S01]  /*0b00*/  ISETP.NE.AND P1, PT, R22, 0x2, PT ;  /* 0x000000021600780c */ /* 0x000fe20003f25270 */
[----:B------:R-:W2:Y:S04]  /*0b10*/  LDG.E.64 R14, desc[UR6][R10.64+0x8] ;  /* 0x000008060a0e7981 */ /* 0x000ea8000c1e1b00 */
[----:B------:R-:W2:Y:S08]  /*0b20*/  LDG.E.64 R12, desc[UR6][R8.64+0x8] ;  /* 0x00000806080c7981 */ /* 0x000eb0000c1e1b00 */
[----:B------:R-:W3:Y:S04]  /*0b30*/  @P1 LDG.E.64 R16, desc[UR6][R10.64+0x10] ;  /* 0x000010060a101981 */ /* 0x000ee8000c1e1b00 */
[----:B------:R-:W3:Y:S01]  /*0b40*/  @P1 LDG.E.64 R20, desc[UR6][R8.64+0x10] ;  /* 0x0000100608141981 */ /* 0x000ee2000c1e1b00 */
[----:B--2---:R-:W-:-:S08]  /*0b50*/  DFMA R18, R14, R12, R18 ;  /* 0x0000000c0e12722b */ /* 0x004fd00000000012 */
[----:B---3--:R-:W-:-:S11]  /*0b60*/  @P1 DFMA R18, R16, R20, R18 ;  /* 0x000000141012122b */ /* 0x008fd60000000012 */
.L_x_3:
[----:B------:R-:W-:Y:S05]  /*0b70*/  @P0 BRA `(.L_x_6) ;  /* 0xfffffff4009c0947 */ /* 0x000fea000383ffff */
.L_x_0:
[----:B------:R-:W0:Y:S01]  /*0b80*/  LDC.64 R4, c[0x0][0x398] ;  /* 0x0000e600ff047b82 */ /* 0x000e220000000a00 */
[----:B------:R-:W1:Y:S01]  /*0b90*/  LDCU.U8 UR4, c[0x0][0x3bc] ;  /* 0x00007780ff0477ac */ /* 0x000e620008000000 */
[----:B0-----:R-:W-:-:S06]  /*0ba0*/  IMAD.WIDE.U32 R4, R2, 0x8, R4 ;  /* 0x0000000802047825 */ /* 0x001fcc00078e0004 */
[----:B------:R-:W2:Y:S01]  /*0bb0*/  LDG.E.64 R4, desc[UR6][R4.64] ;  /* 0x0000000604047981 */ /* 0x000ea2000c1e1b00 */
[----:B-1----:R-:W-:-:S04]  /*0bc0*/  UPRMT UR4, UR4, 0x8880, URZ ;  /* 0x0000888004047896 */ /* 0x002fc800080000ff */
[----:B------:R-:W-:Y:S01]  /*0bd0*/  UISETP.NE.AND UP0, UPT, UR4, URZ, UPT ;  /* 0x000000ff0400728c */ /* 0x000fe2000bf05270 */
[----:B--2---:R-:W-:-:S10]  /*0be0*/  DADD R18, R4, R18 ;  /* 0x0000000004127229 */ /* 0x004fd40000000012 */
[----:B------:R-:W-:Y:S01]  /*0bf0*/  MOV R6, R18 ;  /* 0x0000001200067202 */ /* 0x000fe20000000f00 */
[----:B------:R-:W-:Y:S01]  /*0c00*/  IMAD.MOV.U32 R7, RZ, RZ, R19 ;  /* 0x000000ffff077224 */ /* 0x000fe200078e0013 */
[----:B------:R-:W-:Y:S06]  /*0c10*/  BRA.U !UP0, `(.L_x_7) ;  /* 0x0000000108147547 */ /* 0x000fec000b800000 */
[----:B------:R-:W-:Y:S01]  /*0c20*/  DSETP.GEU.AND P1, PT, R18, RZ, PT ;  /* 0x000000ff1200722a */ /* 0x000fe20003f2e000 */
[----:B------:R-:W-:-:S13]  /*0c30*/  CS2R R6, SRZ ;  /* 0x0000000000067805 */ /* 0x000fda000001ff00 */
[----:B------:R-:W-:-:S06]  /*0c40*/  @P1 DSETP.GT.AND P0, PT, R18, 6, PT ;  /* 0x401800001200142a */ /* 0x000fcc0003f04000 */
[----:B------:R-:W-:Y:S02]  /*0c50*/  @P1 FSEL R6, R18, RZ, !P0 ;  /* 0x000000ff12061208 */ /* 0x000fe40004000000 */
[----:B------:R-:W-:-:S07]  /*0c60*/  @P1 FSEL R7, R19, 2.375, !P0 ;  /* 0x4018000013071808 */ /* 0x000fce0004000000 */
.L_x_7:
[----:B------:R-:W0:Y:S01]  /*0c70*/  LDCU UR5, c[0x0][0x3b8] ;  /* 0x00007700ff0577ac */ /* 0x000e220008000800 */
[----:B------:R-:W1:Y:S01]  /*0c80*/  LDC.64 R4, c[0x0][0x390] ;  /* 0x0000e400ff047b82 */ /* 0x000e620000000a00 */
[----:B------:R-:W2:Y:S01]  /*0c90*/  LDCU UR4, c[0x0][0x3b4] ;  /* 0x00007680ff0477ac */ /* 0x000ea20008000800 */
[----:B0-----:R-:W-:Y:S01]  /*0ca0*/  IADD3 R9, PT, PT, R0, UR5, RZ ;  /* 0x0000000500097c10 */ /* 0x001fe2000fffe0ff */
[----:B------:R-:W-:Y:S01]  /*0cb0*/  VIADD R0, R3, UR5 ;  /* 0x0000000503007c36 */ /* 0x000fe20008000000 */
[----:B--2---:R-:W-:-:S06]  /*0cc0*/  ULEA UR4, UR5, UR4, 0x1 ;  /* 0x0000000405047291 */ /* 0x004fcc000f8e08ff */
[----:B------:R-:W-:-:S04]  /*0cd0*/  IMAD R9, R2, UR4, R9 ;  /* 0x0000000402097c24 */ /* 0x000fc8000f8e0209 */
[----:B------:R-:W-:-:S04]  /*0ce0*/  IMAD R3, R9, UR4, R0 ;  /* 0x0000000409037c24 */ /* 0x000fc8000f8e0200 */
[----:B-1----:R-:W-:-:S05]  /*0cf0*/  IMAD.WIDE R2, R3, 0x8, R4 ;  /* 0x0000000803027825 */ /* 0x002fca00078e0204 */
[----:B------:R-:W-:Y:S01]  /*0d00*/  STG.E.64 desc[UR6][R2.64], R6 ;  /* 0x0000000602007986 */ /* 0x000fe2000c101b06 */
[----:B------:R-:W-:Y:S05]  /*0d10*/  EXIT ;  /* 0x000000000000794d */ /* 0x000fea0003800000 */
.L_x_8:
[----:B------:R-:W-:-:S00]  /*0d20*/  BRA `(.L_x_8) ;  /* 0xfffffffc00fc7947 */ /* 0x000fc0000383ffff */
[----:B------:R-:W-:-:S00]  /*0d30*/  NOP ;  /* 0x0000000000007918 */ /* 0x000fc00000000000 */
        /* <DEDUP_REMOVED lines=12> */
.L_x_26:


//--------------------- .text._Z10convKernelPdS_S_S_iiiiiiib --------------------------
	.section	.text._Z10convKernelPdS_S_S_iiiiiiib,"ax",@progbits
	.align	128
        .global         _Z10convKernelPdS_S_S_iiiiiiib
        .type           _Z10convKernelPdS_S_S_iiiiiiib,@function
        .size           _Z10convKernelPdS_S_S_iiiiiiib,(.L_x_27 - _Z10convKernelPdS_S_S_iiiiiiib)
        .other          _Z10convKernelPdS_S_S_iiiiiiib,@"STO_CUDA_ENTRY STV_DEFAULT"
_Z10convKernelPdS_S_S_iiiiiiib:
.text._Z10convKernelPdS_S_S_iiiiiiib:
        /* <DEDUP_REMOVED lines=13> */
[----:B------:R-:W0:Y:S01]  /*00d0*/  LDCU UR6, c[0x0][0x3a0] ;  /* 0x00007400ff0677ac */ /* 0x000e220008000800 */
[----:B------:R-:W1:Y:S01]  /*00e0*/  S2UR UR17, SR_CTAID.Z ;  /* 0x00000000001179c3 */ /* 0x000e620000002700 */
[----:B------:R-:W-:Y:S01]  /*00f0*/  CS2R R24, SRZ ;  /* 0x0000000000187805 */ /* 0x000fe2000001ff00 */
[----:B------:R-:W2:Y:S01]  /*0100*/  LDCU UR4, c[0x0][0x3ac] ;  /* 0x00007580ff0477ac */ /* 0x000ea20008000800 */
[----:B------:R-:W3:Y:S01]  /*0110*/  LDCU.64 UR18, c[0x0][0x358] ;  /* 0x00006b00ff1277ac */ /* 0x000ee20008000a00 */
[----:B0-----:R-:W-:-:S04]  /*0120*/  UISETP.GE.AND UP0, UPT, UR6, 0x1, UPT ;  /* 0x000000010600788c */ /* 0x001fc8000bf06270 */
[----:B--2---:R-:W-:-:S09]  /*0130*/  UISETP.LT.OR UP0, UPT, UR4, 0x1, !UP0 ;  /* 0x000000010400788c */ /* 0x004fd2000c701670 */
[----:B-1-3--:R-:W-:Y:S05]  /*0140*/  BRA.U UP0, `(.L_x_9) ;  /* 0x0000000900cc7547 */ /* 0x00afea000b800000 */
[----:B------:R-:W0:Y:S01]  /*0150*/  LDCU.128 UR12, c[0x0][0x380] ;  /* 0x00007000ff0c77ac */ /* 0x000e220008000c00 */
[----:B------:R-:W-:Y:S01]  /*0160*/  CS2R R24, SRZ ;  /* 0x0000000000187805 */ /* 0x000fe2000001ff00 */
[----:B------:R-:W1:Y:S01]  /*0170*/  LDCU UR4, c[0x0][0x3b0] ;  /* 0x00007600ff0477ac */ /* 0x000e620008000800 */
[----:B------:R-:W-:Y:S02]  /*0180*/  ULOP3.LUT UR16, UR6, 0x7ffffff0, URZ, 0xc0, !UPT ;  /* 0x7ffffff006107892 */ /* 0x000fe4000f8ec0ff */
[----:B0-----:R-:W-:Y:S02]  /*0190*/  UIADD3 UR8, UP1, UPT, UR14, 0x40, URZ ;  /* 0x000000400e087890 */ /* 0x001fe4000ff3e0ff */
[----:B------:R-:W-:Y:S02]  /*01a0*/  UIADD3 UR10, UP0, UPT, UR12, 0x40, URZ ;  /* 0x000000400c0a7890 */ /* 0x000fe4000ff1e0ff */
[----:B------:R-:W-:Y:S01]  /*01b0*/  UIADD3.X UR9, UPT, UPT, URZ, UR15, URZ, UP1, !UPT ;  /* 0x0000000fff097290 */ /* 0x000fe20008ffe4ff */
[----:B-1----:R-:W-:Y:S01]  /*01c0*/  IMAD R4, R3, UR4, RZ ;  /* 0x0000000403047c24 */ /* 0x002fe2000f8e02ff */
[----:B------:R-:W-:Y:S01]  /*01d0*/  ULOP3.LUT UR14, UR6, 0xf, URZ, 0xc0, !UPT ;  /* 0x0000000f060e7892 */ /* 0x000fe2000f8ec0ff */
[----:B------:R-:W-:Y:S01]  /*01e0*/  IMAD R5, R0, UR4, RZ ;  /* 0x0000000400057c24 */ /* 0x000fe2000f8e02ff */
[----:B------:R-:W-:-:S02]  /*01f0*/  ULOP3.LUT UR15, UR6, 0x7, URZ, 0xc0, !UPT ;  /* 0x00000007060f7892 */ /* 0x000fc4000f8ec0ff */
[----:B------:R-:W-:Y:S02]  /*0200*/  UIADD3.X UR11, UPT, UPT, URZ, UR13, URZ, UP0, !UPT ;  /* 0x0000000dff0b7290 */ /* 0x000fe400087fe4ff */
[----:B------:R-:W-:Y:S02]  /*0210*/  ULOP3.LUT UR6, UR6, 0x3, URZ, 0xc0, !UPT ;  /* 0x0000000306067892 */ /* 0x000fe4000f8ec0ff */
[----:B------:R-:W-:Y:S01]  /*0220*/  UIADD3 UR12, UPT, UPT, -UR16, URZ, URZ ;  /* 0x000000ff100c7290 */ /* 0x000fe2000fffe1ff */
[----:B------:R-:W-:-:S11]  /*0230*/  UMOV UR4, URZ ;  /* 0x000000ff00047c82 */ /* 0x000fd60008000000 */
.L_x_16:
[----:B------:R-:W0:Y:S01]  /*0240*/  LDCU.64 UR20, c[0x0][0x3a8] ;  /* 0x00007500ff1477ac */ /* 0x000e220008000a00 */
[----:B------:R-:W-:Y:S01]  /*0250*/  UMOV UR5, URZ ;  /* 0x000000ff00057c82 */ /* 0x000fe20008000000 */
[----:B0-----:R-:W-:Y:S01]  /*0260*/  MOV R26, UR20 ;  /* 0x00000014001a7c02 */ /* 0x001fe20008000f00 */
[----:B------:R-:W-:-:S04]  /*0270*/  UIMAD UR20, UR17, UR21, UR4 ;  /* 0x00000015111472a4 */ /* 0x000fc8000f8e0204 */
[----:B------:R-:W-:Y:S01]  /*0280*/  IMAD R26, R26, UR4, R5 ;  /* 0x000000041a1a7c24 */ /* 0x000fe2000f8e0205 */
[----:B------:R-:W-:-:S04]  /*0290*/  UIADD3 UR4, UPT, UPT, UR4, 0x1, URZ ;  /* 0x0000000104047890 */ /* 0x000fc8000fffe0ff */
[----:B------:R-:W-:-:S11]  /*02a0*/  UISETP.NE.AND UP0, UPT, UR4, UR21, UPT ;  /* 0x000000150400728c */ /* 0x000fd6000bf05270 */
.L_x_15:
[----:B------:R-:W0:Y:S01]  /*02b0*/  LDCU UR21, c[0x0][0x3a0] ;  /* 0x00007400ff1577ac */ /* 0x000e220008000800 */
[----:B------:R-:W-:Y:S01]  /*02c0*/  IADD3 R27, PT, PT, R26, UR5, RZ ;  /* 0x000000051a1b7c10 */ /* 0x000fe2000fffe0ff */
[----:B------:R-:W-:Y:S01]  /*02d0*/  IMAD.MOV.U32 R2, RZ, RZ, RZ ;  /* 0x000000ffff027224 */ /* 0x000fe200078e00ff */
[----:B------:R-:W1:Y:S01]  /*02e0*/  LDCU UR22, c[0x0][0x3a8] ;  /* 0x00007500ff1677ac */ /* 0x000e620008000800 */
[----:B0-----:R-:W-:Y:S02]  /*02f0*/  UISETP.GE.U32.AND UP2, UPT, UR21, 0x10, UPT ;  /* 0x000000101500788c */ /* 0x001fe4000bf46070 */
[----:B------:R-:W-:Y:S02]  /*0300*/  UIMAD UR7, UR20, UR21, UR5 ;  /* 0x00000015140772a4 */ /* 0x000fe4000f8e0205 */
[----:B------:R-:W-:Y:S01]  /*0310*/  UIADD3 UR5, UPT, UPT, UR5, 0x1, URZ ;  /* 0x0000000105057890 */ /* 0x000fe2000fffe0ff */
[----:B-1----:R-:W-:Y:S01]  /*0320*/  IMAD R27, R27, UR22, R4 ;  /* 0x000000161b1b7c24 */ /* 0x002fe2000f8e0204 */
[----:B------:R-:W-:-:S02]  /*0330*/  UIMAD UR13, UR7, UR21, URZ ;  /* 0x00000015070d72a4 */ /* 0x000fc4000f8e02ff */
[----:B------:R-:W-:Y:S01]  /*0340*/  UISETP.NE.AND UP1, UPT, UR5, UR21, UPT ;  /* 0x000000150500728c */ /* 0x000fe2000bf25270 */
[----:B------:R-:W-:Y:S10]  /*0350*/  BRA.U !UP2, `(.L_x_10) ;  /* 0x000000010afc7547 */ /* 0x000ff4000b800000 */
[----:B------:R-:W-:Y:S01]  /*0360*/  MOV R28, UR13 ;  /* 0x0000000d001c7c02 */ /* 0x000fe20008000f00 */
[----:B------:R-:W-:Y:S01]  /*0370*/  IMAD.MOV.U32 R2, RZ, RZ, R27 ;  /* 0x000000ffff027224 */ /* 0x000fe200078e001b */
[----:B------:R-:W-:-:S06]  /*0380*/  UMOV UR7, UR12 ;  /* 0x0000000c00077c82 */ /* 0x000fcc0008000000 */
.L_x_11:
[----:B------:R-:W-:Y:S01]  /*0390*/  MOV R6, UR10 ;  /* 0x0000000a00067c02 */ /* 0x000fe20008000f00 */
[----:B------:R-:W-:Y:S01]  /*03a0*/  IMAD.U32 R7, RZ, RZ, UR11 ;  /* 0x0000000bff077e24 */ /* 0x000fe2000f8e00ff */
[----:B------:R-:W-:Y:S02]  /*03b0*/  MOV R22, UR8 ;  /* 0x0000000800167c02 */ /* 0x000fe40008000f00 */
[----:B------:R-:W-:Y:S01]  /*03c0*/  MOV R23, UR9 ;  /* 0x0000000900177c02 */ /* 0x000fe20008000f00 */
[----:B------:R-:W-:-:S04]  /*03d0*/  IMAD.WIDE R6, R2, 0x8, R6 ;  /* 0x0000000802067825 */ /* 0x000fc800078e0206 */
[----:B------:R-:W-:Y:S01]  /*03e0*/  IMAD.WIDE R22, R28, 0x8, R22 ;  /* 0x000000081c167825 */ /* 0x000fe200078e0216 */
[----:B------:R-:W2:Y:S04]  /*03f0*/  LDG.E.64 R12, desc[UR18][R6.64+-0x40] ;  /* 0xffffc012060c7981 */ /* 0x000ea8000c1e1b00 */
[----:B------:R-:W2:Y:S04]  /*0400*/  LDG.E.64 R18, desc[UR18][R22.64+-0x40] ;  /* 0xffffc01216127981 */ /* 0x000ea8000c1e1b00 */
[----:B------:R-:W3:Y:S04]  /*0410*/  LDG.E.64 R10, desc[UR18][R6.64+-0x38] ;  /* 0xffffc812060a7981 */ /* 0x000ee8000c1e1b00 */
[----:B------:R-:W3:Y:S04]  /*0420*/  LDG.E.64 R16, desc[UR18][R22.64+-0x38] ;  /* 0xffffc81216107981 */ /* 0x000ee8000c1e1b00 */
[----:B------:R-:W4:Y:S04]  /*0430*/  LDG.E.64 R8, desc[UR18][R6.64+-0x30] ;  /* 0xffffd01206087981 */ /* 0x000f28000c1e1b00 */
[----:B------:R-:W4:Y:S04]  /*0440*/  LDG.E.64 R14, desc[UR18][R22.64+-0x30] ;  /* 0xffffd012160e7981 */ /* 0x000f28000c1e1b00 */
[----:B------:R-:W5:Y:S01]  /*0450*/  LDG.E.64 R20, desc[UR18][R22.64+-0x28] ;  /* 0xffffd81216147981 */ /* 0x000f62000c1e1b00 */
[----:B--2---:R-:W-:-:S03]  /*0460*/  DFMA R18, R12, R18, R24 ;  /* 0x000000120c12722b */ /* 0x004fc60000000018 */
[----:B------:R-:W5:Y:S04]  /*0470*/  LDG.E.64 R12, desc[UR18][R6.64+-0x28] ;  /* 0xffffd812060c7981 */ /* 0x000f68000c1e1b00 */
[----:B------:R-:W2:Y:S01]  /*0480*/  LDG.E.64 R24, desc[UR18][R22.64+0x38] ;  /* 0x0000381216187981 */ /* 0x000ea2000c1e1b00 */
[----:B---3--:R-:W-:-:S03]  /*0490*/  DFMA R16, R10, R16, R18 ;  /* 0x000000100a10722b */ /* 0x008fc60000000012 */
[----:B------:R-:W3:Y:S04]  /*04a0*/  LDG.E.64 R10, desc[UR18][R6.64+-0x20] ;  /* 0xffffe012060a7981 */ /* 0x000ee8000c1e1b00 */
[----:B------:R-:W3:Y:S01]  /*04b0*/  LDG.E.64 R18, desc[UR18][R22.64+-0x20] ;  /* 0xffffe01216127981 */ /* 0x000ee2000c1e1b00 */
[----:B----4-:R-:W-:-:S03]  /*04c0*/  DFMA R14, R8, R14, R16 ;  /* 0x0000000e080e722b */ /* 0x010fc60000000010 */
[----:B------:R-:W4:Y:S04]  /*04d0*/  LDG.E.64 R8, desc[UR18][R6.64+-0x18] ;  /* 0xffffe81206087981 */ /* 0x000f28000c1e1b00 */
[----:B------:R-:W4:Y:S01]  /*04e0*/  LDG.E.64 R16, desc[UR18][R22.64+-0x18] ;  /* 0xffffe81216107981 */ /* 0x000f22000c1e1b00 */
[----:B-----5:R-:W-:-:S03]  /*04f0*/  DFMA R20, R12, R20, R14 ;  /* 0x000000140c14722b */ /* 0x020fc6000000000e */
[----:B------:R-:W5:Y:S04]  /*0500*/  LDG.E.64 R14, desc[UR18][R6.64+-0x10] ;  /* 0xfffff012060e7981 */ /* 0x000f68000c1e1b00 */
[----:B------:R-:W5:Y:S01]  /*0510*/  LDG.E.64 R12, desc[UR18][R22.64+-0x10] ;  /* 0xfffff012160c7981 */ /* 0x000f62000c1e1b00 */
        /* <DEDUP_REMOVED lines=23> */
[----:B------:R-:W4:Y:S04]  /*0690*/  LDG.E.64 R10, desc[UR18][R22.64+0x30] ;  /* 0x00003012160a7981 */ /* 0x000f28000c1e1b00 */
[----:B------:R-:W2:Y:S01]  /*06a0*/  LDG.E.64 R6, desc[UR18][R6.64+0x38] ;  /* 0x0000381206067981 */ /* 0x000ea2000c1e1b00 */
[----:B------:R-:W-:-:S04]  /*06b0*/  UIADD3 UR7, UPT, UPT, UR7, 0x10, URZ ;  /* 0x0000001007077890 */ /* 0x000fc8000fffe0ff */
[----:B------:R-:W-:Y:S01]  /*06c0*/  UISETP.NE.AND UP2, UPT, UR7, URZ, UPT ;  /* 0x000000ff0700728c */ /* 0x000fe2000bf45270 */
[----:B------:R-:W-:Y:S01]  /*06d0*/  VIADD R2, R2, 0x10 ;  /* 0x0000001002027836 */ /* 0x000fe20000000000 */
[----:B------:R-:W-:Y:S01]  /*06e0*/  IADD3 R28, PT, PT, R28, 0x10, RZ ;  /* 0x000000101c1c7810 */ /* 0x000fe20007ffe0ff */
[----:B-----5:R-:W-:-:S08]  /*06f0*/  DFMA R16, R16, R18, R20 ;  /* 0x000000121010722b */ /* 0x020fd00000000014 */
[----:B---3--:R-:W-:-:S08]  /*0700*/  DFMA R12, R12, R14, R16 ;  /* 0x0000000e0c0c722b */ /* 0x008fd00000000010 */
[----:B----4-:R-:W-:-:S08]  /*0710*/  DFMA R8, R8, R10, R12 ;  /* 0x0000000a0808722b */ /* 0x010fd0000000000c */
[----:B--2---:R-:W-:Y:S01]  /*0720*/  DFMA R24, R6, R24, R8 ;  /* 0x000000180618722b */ /* 0x004fe20000000008 */
[----:B------:R-:W-:Y:S10]  /*0730*/  BRA.U UP2, `(.L_x_11) ;  /* 0xfffffffd02147547 */ /* 0x000ff4000b83ffff */
[----:B------:R-:W-:-:S07]  /*0740*/  MOV R2, UR16 ;  /* 0x0000001000027c02 */ /* 0x000fce0008000f00 */
.L_x_10:
[----:B------:R-:W-:-:S09]  /*0750*/  UISETP.NE.AND UP2, UPT, UR14, URZ, UPT ;  /* 0x000000ff0e00728c */ /* 0x000fd2000bf45270 */
[----:B------:R-:W-:Y:S05]  /*0760*/  BRA.U !UP2, `(.L_x_12) ;  /* 0x000000050a3c7547 */ /* 0x000fea000b800000 */
[----:B------:R-:W-:Y:S02]  /*0770*/  UIADD3 UR7, UPT, UPT, UR14, -0x1, URZ ;  /* 0xffffffff0e077890 */ /* 0x000fe4000fffe0ff */
[----:B------:R-:W-:Y:S02]  /*0780*/  UISETP.NE.AND UP3, UPT, UR15, URZ, UPT ;  /* 0x000000ff0f00728c */ /* 0x000fe4000bf65270 */
[----:B------:R-:W-:-:S09]  /*0790*/  UISETP.GE.U32.AND UP2, UPT, UR7, 0x7, UPT ;  /* 0x000000070700788c */ /* 0x000fd2000bf46070 */
[----:B------:R-:W-:Y:S05]  /*07a0*/  BRA.U !UP2, `(.L_x_13) ;  /* 0x000000010a7c7547 */ /* 0x000fea000b800000 */
[----:B------:R-:W0:Y:S01]  /*07b0*/  LDC.64 R8, c[0x0][0x380] ;  /* 0x0000e000ff087b82 */ /* 0x000e220000000a00 */
[----:B------:R-:W-:Y:S01]  /*07c0*/  IADD3 R13, PT, PT, R2, UR13, RZ ;  /* 0x0000000d020d7c10 */ /* 0x000fe2000fffe0ff */
[----:B------:R-:W-:-:S06]  /*07d0*/  IMAD.IADD R11, R27, 0x1, R2 ;  /* 0x000000011b0b7824 */ /* 0x000fcc00078e0202 */
[----:B------:R-:W1:Y:S01]  /*07e0*/  LDC.64 R6, c[0x0][0x388] ;  /* 0x0000e200ff067b82 */ /* 0x000e620000000a00 */
[----:B0-----:R-:W-:-:S05]  /*07f0*/  IMAD.WIDE R8, R11, 0x8, R8 ;  /* 0x000000080b087825 */ /* 0x001fca00078e0208 */
[----:B------:R-:W2:Y:S01]  /*0800*/  LDG.E.64 R20, desc[UR18][R8.64] ;  /* 0x0000001208147981 */ /* 0x000ea2000c1e1b00 */
[----:B-1----:R-:W-:-:S03]  /*0810*/  IMAD.WIDE R6, R13, 0x8, R6 ;  /* 0x000000080d067825 */ /* 0x002fc600078e0206 */
[----:B------:R-:W3:Y:S04]  /*0820*/  LDG.E.64 R10, desc[UR18][R8.64+0x8] ;  /* 0x00000812080a7981 */ /* 0x000ee8000c1e1b00 */
[----:B------:R-:W2:Y:S04]  /*0830*/  LDG.E.64 R16, desc[UR18][R6.64] ;  /* 0x0000001206107981 */ /* 0x000ea8000c1e1b00 */
[----:B------:R-:W3:Y:S04]  /*0840*/  LDG.E.64 R14, desc[UR18][R6.64+0x8] ;  /* 0x00000812060e7981 */ /* 0x000ee8000c1e1b00 */
[----:B------:R-:W4:Y:S04]  /*0850*/  LDG.E.64 R12, desc[UR18][R8.64+0x10] ;  /* 0x00001012080c7981 */ /* 0x000f28000c1e1b00 */
[----:B------:R-:W4:Y:S04]  /*0860*/  LDG.E.64 R18, desc[UR18][R6.64+0x10] ;  /* 0x0000101206127981 */ /* 0x000f28000c1e1b00 */
[----:B------:R-:W5:Y:S04]  /*0870*/  LDG.E.64 R22, desc[UR18][R6.64+0x18] ;  /* 0x0000181206167981 */ /* 0x000f68000c1e1b00 */
[----:B------:R-:W5:Y:S01]  /*0880*/  LDG.E.64 R28, desc[UR18][R6.64+0x38] ;  /* 0x00003812061c7981 */ /* 0x000f62000c1e1b00 */
[----:B--2---:R-:W-:-:S03]  /*0890*/  DFMA R24, R20, R16, R24 ;  /* 0x000000101418722b */ /* 0x004fc60000000018 */
[----:B------:R-:W5:Y:S04]  /*08a0*/  LDG.E.64 R16, desc[UR18][R8.64+0x18] ;  /* 0x0000181208107981 */ /* 0x000f68000c1e1b00 */
[----:B------:R-:W2:Y:S01]  /*08b0*/  LDG.E.64 R20, desc[UR18][R8.64+0x20] ;  /* 0x0000201208147981 */ /* 0x000ea2000c1e1b00 */
[----:B---3--:R-:W-:-:S03]  /*08c0*/  DFMA R14, R10, R14, R24 ;  /* 0x0000000e0a0e722b */ /* 0x008fc60000000018 */
[----:B------:R-:W2:Y:S04]  /*08d0*/  LDG.E.64 R10, desc[UR18][R6.64+0x20] ;  /* 0x00002012060a7981 */ /* 0x000ea8000c1e1b00 */
[----:B------:R-:W3:Y:S01]  /*08e0*/  LDG.E.64 R24, desc[UR18][R8.64+0x38] ;  /* 0x0000381208187981 */ /* 0x000ee2000c1e1b00 */
[----:B----4-:R-:W-:-:S03]  /*08f0*/  DFMA R18, R12, R18, R14 ;  /* 0x000000120c12722b */ /* 0x010fc6000000000e */
[----:B------:R-:W4:Y:S04]  /*0900*/  LDG.E.64 R12, desc[UR18][R8.64+0x28] ;  /* 0x00002812080c7981 */ /* 0x000f28000c1e1b00 */
[----:B------:R-:W4:Y:S01]  /*0910*/  LDG.E.64 R14, desc[UR18][R6.64+0x28] ;  /* 0x00002812060e7981 */ /* 0x000f22000c1e1b00 */
[----:B-----5:R-:W-:-:S03]  /*0920*/  DFMA R22, R16, R22, R18 ;  /* 0x000000161016722b */ /* 0x020fc60000000012 */
[----:B------:R-:W5:Y:S04]  /*0930*/  LDG.E.64 R16, desc[UR18][R8.64+0x30] ;  /* 0x0000301208107981 */ /* 0x000f68000c1e1b00 */
[----:B------:R-:W5:Y:S01]  /*0940*/  LDG.E.64 R18, desc[UR18][R6.64+0x30] ;  /* 0x0000301206127981 */ /* 0x000f62000c1e1b00 */
[----:B--2---:R-:W-:-:S08]  /*0950*/  DFMA R10, R20, R10, R22 ;  /* 0x0000000a140a722b */ /* 0x004fd00000000016 */
[----:B----4-:R-:W-:Y:S01]  /*0960*/  DFMA R10, R12, R14, R10 ;  /* 0x0000000e0c0a722b */ /* 0x010fe2000000000a */
[----:B------:R-:W-:-:S07]  /*0970*/  IADD3 R2, PT, PT, R2, 0x8, RZ ;  /* 0x0000000802027810 */ /* 0x000fce0007ffe0ff */
[----:B-----5:R-:W-:-:S08]  /*0980*/  DFMA R10, R16, R18, R10 ;  /* 0x00000012100a722b */ /* 0x020fd0000000000a */
[----:B---3--:R-:W-:-:S11]  /*0990*/  DFMA R24, R24, R28, R10 ;  /* 0x0000001c1818722b */ /* 0x008fd6000000000a */
.L_x_13:
        /* <DEDUP_REMOVED lines=14> */
[----:B------:R-:W4:Y:S04]  /*0a80*/  LDG.E.64 R8, desc[UR18][R28.64+0x8] ;  /* 0x000008121c087981 */ /* 0x000f28000c1e1b00 */
[----:B------:R-:W4:Y:S04]  /*0a90*/  LDG.E.64 R10, desc[UR18][R22.64+0x8] ;  /* 0x00000812160a7981 */ /* 0x000f28000c1e1b00 */
[----:B------:R-:W3:Y:S04]  /*0aa0*/  LDG.E.64 R14, desc[UR18][R22.64+0x10] ;  /* 0x00001012160e7981 */ /* 0x000ee8000c1e1b00 */
[----:B------:R-:W5:Y:S04]  /*0ab0*/  LDG.E.64 R16, desc[UR18][R28.64+0x18] ;  /* 0x000018121c107981 */ /* 0x000f68000c1e1b00 */
[----:B------:R-:W5:Y:S01]  /*0ac0*/  LDG.E.64 R18, desc[UR18][R22.64+0x18] ;  /* 0x0000181216127981 */ /* 0x000f62000c1e1b00 */
[----:B------:R-:W-:Y:S01]  /*0ad0*/  IADD3 R2, PT, PT, R2, 0x4, RZ ;  /* 0x0000000402027810 */ /* 0x000fe20007ffe0ff */
[----:B--2---:R-:W-:-:S08]  /*0ae0*/  DFMA R6, R20, R6, R24 ;  /* 0x000000061406722b */ /* 0x004fd00000000018 */
[----:B----4-:R-:W-:-:S08]  /*0af0*/  DFMA R6, R8, R10, R6 ;  /* 0x0000000a0806722b */ /* 0x010fd00000000006 */
[----:B---3--:R-:W-:-:S08]  /*0b00*/  DFMA R6, R12, R14, R6 ;  /* 0x0000000e0c06722b */ /* 0x008fd00000000006 */
[----:B-----5:R-:W-:-:S11]  /*0b10*/  DFMA R24, R16, R18, R6 ;  /* 0x000000121018722b */ /* 0x020fd60000000006 */
.L_x_14:
[----:B------:R-:W-:Y:S05]  /*0b20*/  BRA.U !UP3, `(.L_x_12) ;  /* 0x000000010b4c7547 */ /* 0x000fea000b800000 */
[----:B------:R-:W0:Y:S01]  /*0b30*/  LDC.64 R14, c[0x0][0x380] ;  /* 0x0000e000ff0e7b82 */ /* 0x000e220000000a00 */
[----:B------:R-:W-:Y:S01]  /*0b40*/  IADD3 R7, PT, PT, R2, UR13, RZ ;  /* 0x0000000d02077c10 */ /* 0x000fe2000fffe0ff */
[----:B------:R-:W-:-:S06]  /*0b50*/  IMAD.IADD R27, R27, 0x1, R2 ;  /* 0x000000011b1b7824 */ /* 0x000fcc00078e0202 */
[----:B------:R-:W1:Y:S01]  /*0b60*/  LDC.64 R16, c[0x0][0x388] ;  /* 0x0000e200ff107b82 */ /* 0x000e620000000a00 */
[----:B0-----:R-:W-:-:S04]  /*0b70*/  IMAD.WIDE R14, R27, 0x8, R14 ;  /* 0x000000081b0e7825 */ /* 0x001fc800078e020e */
[----:B-1----:R-:W-:Y:S02]  /*0b80*/  IMAD.WIDE R16, R7, 0x8, R16 ;  /* 0x0000000807107825 */ /* 0x002fe400078e0210 */
[----:B------:R-:W2:Y:S04]  /*0b90*/  LDG.E.64 R6, desc[UR18][R14.64] ;  /* 0x000000120e067981 */ /* 0x000ea8000c1e1b00 */
[----:B------:R-:W2:Y:S01]  /*0ba0*/  LDG.E.64 R8, desc[UR18][R16.64] ;  /* 0x0000001210087981 */ /* 0x000ea2000c1e1b00 */
[----:B------:R-:W-:Y:S01]  /*0bb0*/  UISETP.NE.AND UP2, UPT, UR6, 0x1, UPT ;  /* 0x000000010600788c */ /* 0x000fe2000bf45270 */
[----:B--2---:R-:W-:-:S08]  /*0bc0*/  DFMA R24, R6, R8, R24 ;  /* 0x000000080618722b */ /* 0x004fd00000000018 */
[----:B------:R-:W-:Y:S05]  /*0bd0*/  BRA.U !UP2, `(.L_x_12) ;  /* 0x000000010a207547 */ /* 0x000fea000b800000 */
[----:B------:R-:W-:Y:S01]  /*0be0*/  UISETP.NE.AND UP2, UPT, UR6, 0x2, UPT ;  /* 0x000000020600788c */ /* 0x000fe2000bf45270 */
[----:B------:R-:W2:Y:S04]  /*0bf0*/  LDG.E.64 R6, desc[UR18][R14.64+0x8] ;  /* 0x000008120e067981 */ /* 0x000ea8000c1e1b00 */
[----:B------:R-:W2:Y:S01]  /*0c00*/  LDG.E.64 R8, desc[UR18][R16.64+0x8] ;  /* 0x0000081210087981 */ /* 0x000ea2000c1e1b00 */
[----:B------:R-:W-:-:S13]  /*0c10*/  PLOP3.LUT P0, PT, PT, PT, UP2, 0x80, 0x8 ;  /* 0x000000000008781c */ /* 0x000fda0003f0f028 */
[----:B------:R-:W3:Y:S04]  /*0c20*/  @P0 LDG.E.64 R10, desc[UR18][R14.64+0x10] ;  /* 0x000010120e0a0981 */ /* 0x000ee8000c1e1b00 */
[----:B------:R-:W3:Y:S01]  /*0c30*/  @P0 LDG.E.64 R12, desc[UR18][R16.64+0x10] ;  /* 0x00001012100c0981 */ /* 0x000ee2000c1e1b00 */
[----:B--2---:R-:W-:-:S08]  /*0c40*/  DFMA R24, R6, R8, R24 ;  /* 0x000000080618722b */ /* 0x004fd00000000018 */
[----:B---3--:R-:W-:-:S11]  /*0c50*/  @P0 DFMA R24, R10, R12, R24 ;  /* 0x0000000c0a18022b */ /* 0x008fd60000000018 */
.L_x_12:
[----:B------:R-:W-:Y:S05]  /*0c60*/  BRA.U UP1, `(.L_x_15) ;  /* 0xfffffff501907547 */ /* 0x000fea000b83ffff */
[----:B------:R-:W-:Y:S05]  /*0c70*/  BRA.U UP0, `(.L_x_16) ;  /* 0xfffffff500707547 */ /* 0x000fea000b83ffff */
.L_x_9:
[----:B------:R-:W0:Y:S02]  /*0c80*/  LDCU.64 UR4, c[0x0][0x398] ;  /* 0x00007300ff0477ac */ /* 0x000e240008000a00 */
[----:B0-----:R-:W-:-:S06]  /*0c90*/  UIMAD.WIDE.U32 UR4, UR17, 0x8, UR4 ;  /* 0x00000008110478a5 */ /* 0x001fcc000f8e0004 */
[----:B------:R-:W-:Y:S01]  /*0ca0*/  MOV R6, UR4 ;  /* 0x0000000400067c02 */ /* 0x000fe20008000f00 */
[----:B------:R-:W-:-:S04]  /*0cb0*/  IMAD.U32 R7, RZ, RZ, UR5 ;  /* 0x00000005ff077e24 */ /* 0x000fc8000f8e00ff */
[----:B------:R-:W0:Y:S01]  /*0cc0*/  LDCU.U8 UR4, c[0x0][0x3bc] ;  /* 0x00007780ff0477ac */ /* 0x000e220008000000 */
[----:B------:R-:W2:Y:S01]  /*0cd0*/  LDG.E.64 R4, desc[UR18][R6.64] ;  /* 0x0000001206047981 */ /* 0x000ea2000c1e1b00 */
[----:B0-----:R-:W-:-:S04]  /*0ce0*/  UPRMT UR4, UR4, 0x8880, URZ ;  /* 0x0000888004047896 */ /* 0x001fc800080000ff */
[----:B------:R-:W-:Y:S01]  /*0cf0*/  UISETP.NE.AND UP0, UPT, UR4, URZ, UPT ;  /* 0x000000ff0400728c */ /* 0x000fe2000bf05270 */
[----:B--2---:R-:W-:-:S10]  /*0d00*/  DADD R24, R4, R24 ;  /* 0x0000000004187229 */ /* 0x004fd40000000018 */
[----:B------:R-:W-:Y:S02]  /*0d10*/  MOV R4, R24 ;  /* 0x0000001800047202 */ /* 0x000fe40000000f00 */
[----:B------:R-:W-:Y:S01]  /*0d20*/  MOV R5, R25 ;  /* 0x0000001900057202 */ /* 0x000fe20000000f00 */
[----:B------:R-:W-:Y:S06]  /*0d30*/  BRA.U !UP0, `(.L_x_17) ;  /* 0x0000000108147547 */ /* 0x000fec000b800000 */
[----:B------:R-:W-:Y:S01]  /*0d40*/  DSETP.GEU.AND P1, PT, R24, RZ, PT ;  /* 0x000000ff1800722a */ /* 0x000fe20003f2e000 */
[----:B------:R-:W-:-:S13]  /*0d50*/  CS2R R4, SRZ ;  /* 0x0000000000047805 */ /* 0x000fda000001ff00 */
[----:B------:R-:W-:-:S06]  /*0d60*/  @P1 DSETP.GT.AND P0, PT, R24, 6, PT ;  /* 0x401800001800142a */ /* 0x000fcc0003f04000 */
[----:B------:R-:W-:Y:S02]  /*0d70*/  @P1 FSEL R4, R24, RZ, !P0 ;  /* 0x000000ff18041208 */ /* 0x000fe40004000000 */
[----:B------:R-:W-:-:S07]  /*0d80*/  @P1 FSEL R5, R25, 2.375, !P0 ;  /* 0x4018000019051808 */ /* 0x000fce0004000000 */
.L_x_17:
[----:B------:R-:W0:Y:S01]  /*0d90*/  LDCU UR5, c[0x0][0x3b8] ;  /* 0x00007700ff0577ac */ /* 0x000e220008000800 */
[----:B------:R-:W1:Y:S01]  /*0da0*/  LDC.64 R6, c[0x0][0x390] ;  /* 0x0000e400ff067b82 */ /* 0x000e620000000a00 */
[----:B------:R-:W2:Y:S01]  /*0db0*/  LDCU UR4, c[0x0][0x3b4] ;  /* 0x00007680ff0477ac */ /* 0x000ea20008000800 */
[----:B0-----:R-:W-:Y:S01]  /*0dc0*/  VIADD R0, R0, UR5 ;  /* 0x0000000500007c36 */ /* 0x001fe20008000000 */
[----:B------:R-:W-:Y:S01]  /*0dd0*/  IADD3 R3, PT, PT, R3, UR5, RZ ;  /* 0x0000000503037c10 */ /* 0x000fe2000fffe0ff */
[----:B--2---:R-:W-:-:S06]  /*0de0*/  ULEA UR4, UR5, UR4, 0x1 ;  /* 0x0000000405047291 */ /* 0x004fcc000f8e08ff */
[----:B------:R-:W-:-:S05]  /*0df0*/  MOV R9, UR4 ;  /* 0x0000000400097c02 */ /* 0x000fca0008000f00 */
[----:B------:R-:W-:-:S04]  /*0e00*/  IMAD R0, R9, UR17, R0 ;  /* 0x0000001109007c24 */ /* 0x000fc8000f8e0200 */
[----:B------:R-:W-:-:S04]  /*0e10*/  IMAD R3, R0, UR4, R3 ;  /* 0x0000000400037c24 */ /* 0x000fc8000f8e0203 */
[----:B-1----:R-:W-:-:S05]  /*0e20*/  IMAD.WIDE R2, R3, 0x8, R6 ;  /* 0x0000000803027825 */ /* 0x002fca00078e0206 */
[----:B------:R-:W-:Y:S01]  /*0e30*/  STG.E.64 desc[UR18][R2.64], R4 ;  /* 0x0000000402007986 */ /* 0x000fe2000c101b12 */
[----:B------:R-:W-:Y:S05]  /*0e40*/  EXIT ;  /* 0x000000000000794d */ /* 0x000fea0003800000 */
.L_x_18:
        /* <DEDUP_REMOVED lines=11> */
.L_x_27:


//--------------------- .text._Z11conv1KernelPdS_S_S_iiiiiiib --------------------------
	.section	.text._Z11conv1KernelPdS_S_S_iiiiiiib,"ax",@progbits
	.align	128
        .global         _Z11conv1KernelPdS_S_S_iiiiiiib
        .type           _Z11conv1KernelPdS_S_S_iiiiiiib,@function
        .size           _Z11conv1KernelPdS_S_S_iiiiiiib,(.L_x_28 - _Z11conv1KernelPdS_S_S_iiiiiiib)
        .other          _Z11conv1KernelPdS_S_S_iiiiiiib,@"STO_CUDA_ENTRY STV_DEFAULT"
_Z11conv1KernelPdS_S_S_iiiiiiib:
.text._Z11conv1KernelPdS_S_S_iiiiiiib:
[----:B------:R-:W-:Y:S01]  /*0000*/  LDC R1, c[0x0][0x37c] ;  /* 0x0000df00ff017b82 */ /* 0x000fe20000000800 */
[----:B------:R-:W0:Y:S07]  /*0010*/  S2R R3, SR_TID.Y ;  /* 0x0000000000037919 */ /* 0x000e2e0000002200 */
[----:B------:R-:W1:Y:S01]  /*0020*/  S2UR UR5, SR_CTAID.X ;  /* 0x00000000000579c3 */ /* 0x000e620000002500 */
[----:B------:R-:W1:Y:S01]  /*0030*/  LDCU UR4, c[0x0][0x360] ;  /* 0x00006c00ff0477ac */ /* 0x000e620008000800 */
[----:B------:R-:W2:Y:S01]  /*0040*/  S2R R27, SR_TID.X ;  /* 0x00000000001b7919 */ /* 0x000ea20000002100 */
[----:B------:R-:W3:Y:S05]  /*0050*/  LDCU UR9, c[0x0][0x3b4] ;  /* 0x00007680ff0977ac */ /* 0x000eea0008000800 */
[----:B------:R-:W0:Y:S08]  /*0060*/  S2UR UR6, SR_CTAID.Y ;  /* 0x00000000000679c3 */ /* 0x000e300000002600 */
[----:B------:R-:W0:Y:S01]  /*0070*/  LDC R0, c[0x0][0x364] ;  /* 0x0000d900ff007b82 */ /* 0x000e220000000800 */
[----:B-1----:R-:W-:Y:S01]  /*0080*/  UIMAD UR5, UR5, UR4, URZ ;  /* 0x00000004050572a4 */ /* 0x002fe2000f8e02ff */
[----:B0-----:R-:W-:-:S05]  /*0090*/  IMAD R0, R0, UR6, R3 ;  /* 0x0000000600007c24 */ /* 0x001fca000f8e0203 */
[----:B--2---:R-:W-:-:S04]  /*00a0*/  IADD3 R3, PT, PT, R27, UR5, RZ ;  /* 0x000000051b037c10 */ /* 0x004fc8000fffe0ff */
[----:B------:R-:W-:-:S04]  /*00b0*/  VIMNMX R2, PT, PT, R3, R0, !PT ;  /* 0x0000000003027248 */ /* 0x000fc80007fe0100 */
[----:B---3--:R-:W-:-:S13]  /*00c0*/  ISETP.GE.AND P0, PT, R2, UR9, PT ;  /* 0x0000000902007c0c */ /* 0x008fda000bf06270 */
[----:B------:R-:W-:Y:S05]  /*00d0*/  @P0 EXIT ;  /* 0x000000000000094d */ /* 0x000fea0003800000 */
[----:B------:R-:W0:Y:S01]  /*00e0*/  LDCU UR6, c[0x0][0x3ac] ;  /* 0x00007580ff0677ac */ /* 0x000e220008000800 */
[----:B------:R-:W1:Y:S01]  /*00f0*/  S2R R2, SR_CTAID.Z ;  /* 0x0000000000027919 */ /* 0x000e620000002700 */
[----:B------:R-:W-:Y:S01]  /*0100*/  CS2R R18, SRZ ;  /* 0x0000000000127805 */ /* 0x000fe2000001ff00 */
[----:B------:R-:W2:Y:S01]  /*0110*/  LDCU.64 UR10, c[0x0][0x358] ;  /* 0x00006b00ff0a77ac */ /* 0x000ea20008000a00 */
[----:B0-----:R-:W-:-:S09]  /*0120*/  UISETP.GE.AND UP0, UPT, UR6, 0x1, UPT ;  /* 0x000000010600788c */ /* 0x001fd2000bf06270 */
[----:B--2---:R-:W-:Y:S05]  /*0130*/  BRA.U !UP0, `(.L_x_19) ;  /* 0x00000009087c7547 */ /* 0x004fea000b800000 */
[----:B------:R-:W-:Y:S02]  /*0140*/  UISETP.GE.U32.AND UP0, UPT, UR6, 0x8, UPT ;  /* 0x000000080600788c */ /* 0x000fe4000bf06070 */
[----:B-1----:R-:W-:Y:S01]  /*0150*/  IMAD R5, R2, UR6, RZ ;  /* 0x0000000602057c24 */ /* 0x002fe2000f8e02ff */
[----:B------:R-:W-:Y:S01]  /*0160*/  CS2R R18, SRZ ;  /* 0x0000000000127805 */ /* 0x000fe2000001ff00 */
[----:B------:R-:W-:Y:S01]  /*0170*/  ULOP3.LUT UR7, UR6, 0x7, URZ, 0xc0, !UPT ;  /* 0x0000000706077892 */ /* 0x000fe2000f8ec0ff */
[----:B------:R-:W-:-:S04]  /*0180*/  UMOV UR4, URZ ;  /* 0x000000ff00047c82 */ /* 0x000fc80008000000 */
[----:B------:R-:W-:Y:S07]  /*0190*/  BRA.U !UP0, `(.L_x_20) ;  /* 0x0000000508207547 */ /* 0x000fee000b800000 */
[----:B------:R-:W0:Y:S01]  /*01a0*/  LDC.64 R6, c[0x0][0x388] ;  /* 0x0000e200ff067b82 */ /* 0x000e220000000a00 */
[----:B------:R-:W-:Y:S01]  /*01b0*/  ULOP3.LUT UR4, UR6, 0x7ffffff8, URZ, 0xc0, !UPT ;  /* 0x7ffffff806047892 */ /* 0x000fe2000f8ec0ff */
[----:B------:R-:W-:-:S03]  /*01c0*/  CS2R R18, SRZ ;  /* 0x0000000000127805 */ /* 0x000fc6000001ff00 */
[----:B------:R-:W-:-:S03]  /*01d0*/  UIADD3 UR8, UPT, UPT, -UR4, URZ, URZ ;  /* 0x000000ff04087290 */ /* 0x000fc6000fffe1ff */
[----:B------:R-:W1:Y:S01]  /*01e0*/  LDC R8, c[0x0][0x3a8] ;  /* 0x0000ea00ff087b82 */ /* 0x000e620000000800 */
[----:B0-----:R-:W-:-:S03]  /*01f0*/  IMAD.WIDE.U32 R6, R5, 0x8, R6 ;  /* 0x0000000805067825 */ /* 0x001fc600078e0006 */
[----:B------:R-:W-:Y:S02]  /*0200*/  IADD3 R28, P0, PT, R6, 0x20, RZ ;  /* 0x00000020061c7810 */ /* 0x000fe40007f1e0ff */
[C---:B-1----:R-:W-:Y:S01]  /*0210*/  IADD3 R27, PT, PT, R8.reuse, UR5, R27 ;  /* 0x00000005081b7c10 */ /* 0x042fe2000fffe01b */
[C-C-:B------:R-:W-:Y:S01]  /*0220*/  IMAD R9, R8.reuse, 0x6, R3.reuse ;  /* 0x0000000608097824 */ /* 0x140fe200078e0203 */
[----:B------:R-:W-:Y:S01]  /*0230*/  IADD3.X R29, PT, PT, RZ, R7, RZ, P0, !PT ;  /* 0x00000007ff1d7210 */ /* 0x000fe200007fe4ff */
[C-C-:B------:R-:W-:Y:S01]  /*0240*/  IMAD R7, R8.reuse, 0x7, R3.reuse ;  /* 0x0000000708077824 */ /* 0x140fe200078e0203 */
[CC--:B------:R-:W-:Y:S01]  /*0250*/  LEA R11, R8.reuse, R3.reuse, 0x2 ;  /* 0x00000003080b7211 */ /* 0x0c0fe200078e10ff */
[C-C-:B------:R-:W-:Y:S01]  /*0260*/  IMAD R23, R8.reuse, 0x5, R3.reuse ;  /* 0x0000000508177824 */ /* 0x140fe200078e0203 */
[C---:B------:R-:W-:Y:S01]  /*0270*/  LEA R13, R8.reuse, R3, 0x1 ;  /* 0x00000003080d7211 */ /* 0x040fe200078e08ff */
[----:B------:R-:W-:Y:S02]  /*0280*/  IMAD R25, R8, 0x3, R3 ;  /* 0x0000000308197824 */ /* 0x000fe400078e0203 */
[----:B------:R-:W-:-:S02]  /*0290*/  IMAD R6, R7, R8, R0 ;  /* 0x0000000807067224 */ /* 0x000fc400078e0200 */
[-CC-:B------:R-:W-:Y:S02]  /*02a0*/  IMAD R4, R3, R8.reuse, R0.reuse ;  /* 0x0000000803047224 */ /* 0x180fe400078e0200 */
[-CC-:B------:R-:W-:Y:S02]  /*02b0*/  IMAD R27, R27, R8.reuse, R0.reuse ;  /* 0x000000081b1b7224 */ /* 0x180fe400078e0200 */
[-CC-:B------:R-:W-:Y:S02]  /*02c0*/  IMAD R22, R9, R8.reuse, R0.reuse ;  /* 0x0000000809167224 */ /* 0x180fe400078e0200 */
[-CC-:B------:R-:W-:Y:S02]  /*02d0*/  IMAD R23, R23, R8.reuse, R0.reuse ;  /* 0x0000000817177224 */ /* 0x180fe400078e0200 */
[-CC-:B------:R-:W-:Y:S02]  /*02e0*/  IMAD R24, R11, R8.reuse, R0.reuse ;  /* 0x000000080b187224 */ /* 0x180fe400078e0200 */
[----:B------:R-:W-:-:S02]  /*02f0*/  IMAD R25, R25, R8, R0 ;  /* 0x0000000819197224 */ /* 0x000fc400078e0200 */
[-C--:B------:R-:W-:Y:S02]  /*0300*/  IMAD R26, R13, R8.reuse, R0 ;  /* 0x000000080d1a7224 */ /* 0x080fe400078e0200 */
[----:B------:R-:W-:-:S07]  /*0310*/  IMAD R7, R8, R8, RZ ;  /* 0x0000000808077224 */ /* 0x000fce00078e02ff */
.L_x_21:
[----:B------:R-:W0:Y:S01]  /*0320*/  LDC.64 R8, c[0x0][0x380] ;  /* 0x0000e000ff087b82 */ /* 0x000e220000000a00 */
[----:B------:R-:W-:Y:S02]  /*0330*/  MOV R10, R28 ;  /* 0x0000001c000a7202 */ /* 0x000fe40000000f00 */
[----:B------:R-:W-:-:S05]  /*0340*/  MOV R11, R29 ;  /* 0x0000001d000b7202 */ /* 0x000fca0000000f00 */
[----:B------:R-:W2:Y:S04]  /*0350*/  LDG.E.64 R14, desc[UR10][R10.64+-0x20] ;  /* 0xffffe00a0a0e7981 */ /* 0x000ea8000c1e1b00 */
[----:B------:R-:W3:Y:S01]  /*0360*/  LDG.E.64 R20, desc[UR10][R10.64+-0x18] ;  /* 0xffffe80a0a147981 */ /* 0x000ee2000c1e1b00 */
[----:B0-----:R-:W-:-:S06]  /*0370*/  IMAD.WIDE R16, R4, 0x8, R8 ;  /* 0x0000000804107825 */ /* 0x001fcc00078e0208 */
[----:B------:R-:W2:Y:S01]  /*0380*/  LDG.E.64 R16, desc[UR10][R16.64] ;  /* 0x0000000a10107981 */ /* 0x000ea2000c1e1b00 */
[----:B------:R-:W-:-:S06]  /*0390*/  IMAD.WIDE R12, R27, 0x8, R8 ;  /* 0x000000081b0c7825 */ /* 0x000fcc00078e0208 */
[----:B------:R-:W3:Y:S01]  /*03a0*/  LDG.E.64 R12, desc[UR10][R12.64] ;  /* 0x0000000a0c0c7981 */ /* 0x000ee2000c1e1b00 */
[----:B------:R-:W-:Y:S01]  /*03b0*/  IMAD.WIDE R28, R26, 0x8, R8 ;  /* 0x000000081a1c7825 */ /* 0x000fe200078e0208 */
[----:B--2---:R-:W-:Y:S02]  /*03c0*/  DFMA R14, R16, R14, R18 ;  /* 0x0000000e100e722b */ /* 0x004fe40000000012 */
[----:B------:R-:W2:Y:S04]  /*03d0*/  LDG.E.64 R16, desc[UR10][R10.64+-0x10] ;  /* 0xfffff00a0a107981 */ /* 0x000ea8000c1e1b00 */
[----:B------:R0:W2:Y:S02]  /*03e0*/  LDG.E.64 R18, desc[UR10][R28.64] ;  /* 0x0000000a1c127981 */ /* 0x0000a4000c1e1b00 */
[----:B---3--:R-:W-:-:S02]  /*03f0*/  DFMA R20, R12, R20, R14 ;  /* 0x000000140c14722b */ /* 0x008fc4000000000e */
[----:B------:R-:W3:Y:S01]  /*0400*/  LDG.E.64 R12, desc[UR10][R10.64+-0x8] ;  /* 0xfffff80a0a0c7981 */ /* 0x000ee2000c1e1b00 */
[----:B0-----:R-:W-:-:S05]  /*0410*/  IMAD.WIDE R28, R25, 0x8, R8 ;  /* 0x00000008191c7825 */ /* 0x001fca00078e0208 */
[----:B------:R-:W3:Y:S01]  /*0420*/  LDG.E.64 R14, desc[UR10][R28.64] ;  /* 0x0000000a1c0e7981 */ /* 0x000ee2000c1e1b00 */
[----:B--2---:R-:W-:Y:S01]  /*0430*/  DFMA R18, R18, R16, R20 ;  /* 0x000000101212722b */ /* 0x004fe20000000014 */
[----:B------:R-:W-:Y:S02]  /*0440*/  IMAD.WIDE R16, R24, 0x8, R8 ;  /* 0x0000000818107825 */ /* 0x000fe400078e0208 */
[----:B------:R-:W2:Y:S04]  /*0450*/  LDG.E.64 R20, desc[UR10][R10.64+0x8] ;  /* 0x0000080a0a147981 */ /* 0x000ea8000c1e1b00 */
[----:B------:R-:W4:Y:S01]  /*0460*/  LDG.E.64 R16, desc[UR10][R16.64] ;  /* 0x0000000a10107981 */ /* 0x000f22000c1e1b00 */
[----:B---3--:R-:W-:-:S03]  /*0470*/  DFMA R12, R14, R12, R18 ;  /* 0x0000000c0e0c722b */ /* 0x008fc60000000012 */
[----:B------:R-:W4:Y:S01]  /*0480*/  LDG.E.64 R14, desc[UR10][R10.64] ;  /* 0x0000000a0a0e7981 */ /* 0x000f22000c1e1b00 */
[----:B------:R-:W-:-:S06]  /*0490*/  IMAD.WIDE R18, R23, 0x8, R8 ;  /* 0x0000000817127825 */ /* 0x000fcc00078e0208 */
[----:B------:R-:W2:Y:S01]  /*04a0*/  LDG.E.64 R18, desc[UR10][R18.64] ;  /* 0x0000000a12127981 */ /* 0x000ea2000c1e1b00 */
[----:B----4-:R-:W-:Y:S01]  /*04b0*/  DFMA R14, R16, R14, R12 ;  /* 0x0000000e100e722b */ /* 0x010fe2000000000c */
[----:B------:R-:W-:-:S07]  /*04c0*/  IMAD.WIDE R12, R22, 0x8, R8 ;  /* 0x00000008160c7825 */ /* 0x000fce00078e0208 */
[----:B--2---:R-:W-:Y:S01]  /*04d0*/  DFMA R18, R18, R20, R14 ;  /* 0x000000141212722b */ /* 0x004fe2000000000e */
[----:B------:R-:W2:Y:S01]  /*04e0*/  LDG.E.64 R12, desc[UR10][R12.64] ;  /* 0x0000000a0c0c7981 */ /* 0x000ea2000c1e1b00 */
[----:B------:R-:W-:-:S03]  /*04f0*/  IMAD.WIDE R20, R6, 0x8, R8 ;  /* 0x0000000806147825 */ /* 0x000fc600078e0208 */
[----:B------:R-:W2:Y:S04]  /*0500*/  LDG.E.64 R14, desc[UR10][R10.64+0x10] ;  /* 0x0000100a0a0e7981 */ /* 0x000ea8000c1e1b00 */
[----:B------:R-:W3:Y:S04]  /*0510*/  LDG.E.64 R20, desc[UR10][R20.64] ;  /* 0x0000000a14147981 */ /* 0x000ee8000c1e1b00 */
[----:B------:R-:W3:Y:S01]  /*0520*/  LDG.E.64 R8, desc[UR10][R10.64+0x18] ;  /* 0x0000180a0a087981 */ /* 0x000ee2000c1e1b00 */
[----:B------:R-:W-:-:S04]  /*0530*/  UIADD3 UR8, UPT, UPT, UR8, 0x8, URZ ;  /* 0x0000000808087890 */ /* 0x000fc8000fffe0ff */
[----:B------:R-:W-:Y:S01]  /*0540*/  UISETP.NE.AND UP0, UPT, UR8, URZ, UPT ;  /* 0x000000ff0800728c */ /* 0x000fe2000bf05270 */
[----:B------:R-:W-:Y:S02]  /*0550*/  IADD3 R28, P0, PT, R10, 0x40, RZ ;  /* 0x000000400a1c7810 */ /* 0x000fe40007f1e0ff */
[C---:B------:R-:W-:Y:S02]  /*0560*/  LEA R4, R7.reuse, R4, 0x3 ;  /* 0x0000000407047211 */ /* 0x040fe400078e18ff */
[----:B------:R-:W-:Y:S02]  /*0570*/  IADD3.X R29, PT, PT, RZ, R11, RZ, P0, !PT ;  /* 0x0000000bff1d7210 */ /* 0x000fe400007fe4ff */
[C---:B------:R-:W-:Y:S02]  /*0580*/  LEA R6, R7.reuse, R6, 0x3 ;  /* 0x0000000607067211 */ /* 0x040fe400078e18ff */
[C---:B------:R-:W-:Y:S02]  /*0590*/  LEA R22, R7.reuse, R22, 0x3 ;  /* 0x0000001607167211 */ /* 0x040fe400078e18ff */
[----:B------:R-:W-:-:S02]  /*05a0*/  LEA R23, R7, R23, 0x3 ;  /* 0x0000001707177211 */ /* 0x000fc400078e18ff */
[C---:B------:R-:W-:Y:S02]  /*05b0*/  LEA R24, R7.reuse, R24, 0x3 ;  /* 0x0000001807187211 */ /* 0x040fe400078e18ff */
[C---:B------:R-:W-:Y:S02]  /*05c0*/  LEA R25, R7.reuse, R25, 0x3 ;  /* 0x0000001907197211 */ /* 0x040fe400078e18ff */
[C---:B------:R-:W-:Y:S02]  /*05d0*/  LEA R26, R7.reuse, R26, 0x3 ;  /* 0x0000001a071a7211 */ /* 0x040fe400078e18ff */
[----:B------:R-:W-:Y:S01]  /*05e0*/  LEA R27, R7, R27, 0x3 ;  /* 0x0000001b071b7211 */ /* 0x000fe200078e18ff */
[----:B--2---:R-:W-:-:S08]  /*05f0*/  DFMA R14, R12, R14, R18 ;  /* 0x0000000e0c0e722b */ /* 0x004fd00000000012 */
[----:B---3--:R-:W-:Y:S01]  /*0600*/  DFMA R18, R20, R8, R14 ;  /* 0x000000081412722b */ /* 0x008fe2000000000e */
[----:B------:R-:W-:Y:S10]  /*0610*/  BRA.U UP0, `(.L_x_21) ;  /* 0xfffffffd00407547 */ /* 0x000ff4000b83ffff */
.L_x_20:
[----:B------:R-:W-:-:S09]  /*0620*/  UISETP.NE.AND UP0, UPT, UR7, URZ, UPT ;  /* 0x000000ff0700728c */ /* 0x000fd2000bf05270 */
[----:B------:R-:W-:Y:S05]  /*0630*/  BRA.U !UP0, `(.L_x_19) ;  /* 0x00000005083c7547 */ /* 0x000fea000b800000 */
[----:B------:R-:W-:Y:S02]  /*0640*/  UISETP.GE.U32.AND UP0, UPT, UR7, 0x4, UPT ;  /* 0x000000040700788c */ /* 0x000fe4000bf06070 */
[----:B------:R-:W-:-:S04]  /*0650*/  ULOP3.LUT UR8, UR6, 0x3, URZ, 0xc0, !UPT ;  /* 0x0000000306087892 */ /* 0x000fc8000f8ec0ff */
[----:B------:R-:W-:-:S03]  /*0660*/  UISETP.NE.AND UP1, UPT, UR8, URZ, UPT ;  /* 0x000000ff0800728c */ /* 0x000fc6000bf25270 */
[----:B------:R-:W-:Y:S08]  /*0670*/  BRA.U !UP0, `(.L_x_22) ;  /* 0x00000001088c7547 */ /* 0x000ff0000b800000 */
[----:B------:R-:W0:Y:S01]  /*0680*/  LDC R7, c[0x0][0x3a8] ;  /* 0x0000ea00ff077b82 */ /* 0x000e220000000800 */
[C---:B------:R-:W-:Y:S02]  /*0690*/  IADD3 R9, PT, PT, R5.reuse, UR4, RZ ;  /* 0x0000000405097c10 */ /* 0x040fe4000fffe0ff */
[----:B------:R-:W-:-:S04]  /*06a0*/  IADD3 R6, P0, PT, R5, UR4, RZ ;  /* 0x0000000405067c10 */ /* 0x000fc8000ff1e0ff */
[----:B------:R-:W-:Y:S01]  /*06b0*/  IADD3.X R8, PT, PT, RZ, RZ, RZ, P0, !PT ;  /* 0x000000ffff087210 */ /* 0x000fe200007fe4ff */
[----:B------:R-:W1:Y:S08]  /*06c0*/  LDC.64 R16, c[0x0][0x388] ;  /* 0x0000e200ff107b82 */ /* 0x000e700000000a00 */
[----:B------:R-:W2:Y:S08]  /*06d0*/  LDC.64 R22, c[0x0][0x380] ;  /* 0x0000e000ff167b82 */ /* 0x000eb00000000a00 */
[----:B------:R-:W3:Y:S01]  /*06e0*/  LDC.64 R20, c[0x0][0x388] ;  /* 0x0000e200ff147b82 */ /* 0x000ee20000000a00 */
[----:B0-----:R-:W-:-:S04]  /*06f0*/  IMAD R4, R7, UR4, R3 ;  /* 0x0000000407047c24 */ /* 0x001fc8000f8e0203 */
[CC--:B------:R-:W-:Y:S01]  /*0700*/  IMAD R15, R4.reuse, R7.reuse, R0 ;  /* 0x00000007040f7224 */ /* 0x0c0fe200078e0200 */
[----:B------:R-:W-:Y:S01]  /*0710*/  IADD3 R4, PT, PT, R4, R7, RZ ;  /* 0x0000000704047210 */ /* 0x000fe20007ffe0ff */
[----:B-1----:R-:W-:-:S04]  /*0720*/  IMAD.WIDE.U32 R16, R9, 0x8, R16 ;  /* 0x0000000809107825 */ /* 0x002fc800078e0010 */
[CC--:B------:R-:W-:Y:S02]  /*0730*/  IMAD R11, R4.reuse, R7.reuse, R0 ;  /* 0x00000007040b7224 */ /* 0x0c0fe400078e0200 */
[----:B------:R-:W4:Y:S01]  /*0740*/  LDG.E.64 R16, desc[UR10][R16.64] ;  /* 0x0000000a10107981 */ /* 0x000f22000c1e1b00 */
[----:B--2---:R-:W-:Y:S01]  /*0750*/  IMAD.WIDE R14, R15, 0x8, R22 ;  /* 0x000000080f0e7825 */ /* 0x004fe200078e0216 */
[----:B------:R-:W-:-:S03]  /*0760*/  IADD3 R4, PT, PT, R4, R7, RZ ;  /* 0x0000000704047210 */ /* 0x000fc60007ffe0ff */
[----:B------:R-:W-:Y:S02]  /*0770*/  IMAD.WIDE R10, R11, 0x8, R22 ;  /* 0x000000080b0a7825 */ /* 0x000fe400078e0216 */
[----:B------:R-:W4:Y:S01]  /*0780*/  LDG.E.64 R14, desc[UR10][R14.64] ;  /* 0x0000000a0e0e7981 */ /* 0x000f22000c1e1b00 */
[----:B---3--:R-:W-:Y:S01]  /*0790*/  LEA R20, P0, R6, R20, 0x3 ;  /* 0x0000001406147211 */ /* 0x008fe200078018ff */
[----:B------:R-:W-:Y:S02]  /*07a0*/  IMAD R27, R4, R7, R0 ;  /* 0x00000007041b7224 */ /* 0x000fe400078e0200 */
[----:B------:R-:W2:Y:S01]  /*07b0*/  LDG.E.64 R10, desc[UR10][R10.64] ;  /* 0x0000000a0a0a7981 */ /* 0x000ea2000c1e1b00 */
[----:B------:R-:W-:Y:S02]  /*07c0*/  LEA.HI.X R21, R6, R21, R8, 0x3, P0 ;  /* 0x0000001506157211 */ /* 0x000fe400000f1c08 */
[----:B------:R-:W-:-:S03]  /*07d0*/  IADD3 R4, PT, PT, R4, R7, RZ ;  /* 0x0000000704047210 */ /* 0x000fc60007ffe0ff */
[----:B------:R-:W2:Y:S01]  /*07e0*/  LDG.E.64 R12, desc[UR10][R20.64+0x8] ;  /* 0x0000080a140c7981 */ /* 0x000ea2000c1e1b00 */
[----:B------:R-:W-:-:S03]  /*07f0*/  IMAD.WIDE R26, R27, 0x8, R22 ;  /* 0x000000081b1a7825 */ /* 0x000fc600078e0216 */
[----:B------:R-:W3:Y:S01]  /*0800*/  LDG.E.64 R8, desc[UR10][R20.64+0x10] ;  /* 0x0000100a14087981 */ /* 0x000ee2000c1e1b00 */
[----:B------:R-:W-:-:S03]  /*0810*/  IMAD R25, R4, R7, R0 ;  /* 0x0000000704197224 */ /* 0x000fc600078e0200 */
[----:B------:R-:W3:Y:S01]  /*0820*/  LDG.E.64 R6, desc[UR10][R26.64] ;  /* 0x0000000a1a067981 */ /* 0x000ee2000c1e1b00 */
[----:B------:R-:W-:-:S03]  /*0830*/  IMAD.WIDE R22, R25, 0x8, R22 ;  /* 0x0000000819167825 */ /* 0x000fc600078e0216 */
[----:B------:R-:W5:Y:S04]  /*0840*/  LDG.E.64 R24, desc[UR10][R20.64+0x18] ;  /* 0x0000180a14187981 */ /* 0x000f68000c1e1b00 */
[----:B------:R-:W5:Y:S01]  /*0850*/  LDG.E.64 R22, desc[UR10][R22.64] ;  /* 0x0000000a16167981 */ /* 0x000f62000c1e1b00 */
[----:B------:R-:W-:Y:S01]  /*0860*/  UIADD3 UR4, UPT, UPT, UR4, 0x4, URZ ;  /* 0x0000000404047890 */ /* 0x000fe2000fffe0ff */
[----:B----4-:R-:W-:-:S08]  /*0870*/  DFMA R14, R14, R16, R18 ;  /* 0x000000100e0e722b */ /* 0x010fd00000000012 */
[----:B--2---:R-:W-:-:S08]  /*0880*/  DFMA R12, R10, R12, R14 ;  /* 0x0000000c0a0c722b */ /* 0x004fd0000000000e */
[----:B---3--:R-:W-:-:S08]  /*0890*/  DFMA R6, R6, R8, R12 ;  /* 0x000000080606722b */ /* 0x008fd0000000000c */
[----:B-----5:R-:W-:-:S11]  /*08a0*/  DFMA R18, R22, R24, R6 ;  /* 0x000000181612722b */ /* 0x020fd60000000006 */
.L_x_22:
[----:B------:R-:W-:Y:S05]  /*08b0*/  BRA.U !UP1, `(.L_x_19) ;  /* 0x00000001099c7547 */ /* 0x000fea000b800000 */
[----:B------:R-:W-:Y:S02]  /*08c0*/  UISETP.NE.AND UP0, UPT, UR8, 0x1, UPT ;  /* 0x000000010800788c */ /* 0x000fe4000bf05270 */
[----:B------:R-:W-:-:S04]  /*08d0*/  ULOP3.LUT UR5, UR6, 0x1, URZ, 0xc0, !UPT ;  /* 0x0000000106057892 */ /* 0x000fc8000f8ec0ff */
[----:B------:R-:W-:-:S03]  /*08e0*/  UISETP.NE.U32.AND UP1, UPT, UR5, 0x1, UPT ;  /* 0x000000010500788c */ /* 0x000fc6000bf25070 */
        /* <DEDUP_REMOVED lines=12> */
[----:B------:R-:W-:Y:S02]  /*09b0*/  IMAD R15, R14, R15, R0 ;  /* 0x0000000f0e0f7224 */ /* 0x000fe400078e0200 */
[----:B------:R-:W4:Y:S01]  /*09c0*/  LDG.E.64 R6, desc[UR10][R6.64] ;  /* 0x0000000a06067981 */ /* 0x000f22000c1e1b00 */
[----:B--2---:R-:W-:-:S04]  /*09d0*/  IMAD.WIDE R12, R13, 0x8, R8 ;  /* 0x000000080d0c7825 */ /* 0x004fc800078e0208 */
[----:B------:R-:W-:Y:S02]  /*09e0*/  IMAD.WIDE R8, R15, 0x8, R8 ;  /* 0x000000080f087825 */ /* 0x000fe400078e0208 */
[----:B------:R-:W4:Y:S01]  /*09f0*/  LDG.E.64 R12, desc[UR10][R12.64] ;  /* 0x0000000a0c0c7981 */ /* 0x000f22000c1e1b00 */
[----:B---3--:R-:W-:-:S03]  /*0a00*/  LEA R10, P0, R4, R10, 0x3 ;  /* 0x0000000a040a7211 */ /* 0x008fc600078018ff */
[----:B------:R-:W2:Y:S01]  /*0a10*/  LDG.E.64 R8, desc[UR10][R8.64] ;  /* 0x0000000a08087981 */ /* 0x000ea2000c1e1b00 */
[----:B------:R-:W-:-:S06]  /*0a20*/  LEA.HI.X R11, R4, R11, R16, 0x3, P0 ;  /* 0x0000000b040b7211 */ /* 0x000fcc00000f1c10 */
[----:B------:R-:W2:Y:S01]  /*0a30*/  LDG.E.64 R10, desc[UR10][R10.64+0x8] ;  /* 0x0000080a0a0a7981 */ /* 0x000ea2000c1e1b00 */
[----:B------:R-:W-:Y:S01]  /*0a40*/  UIADD3 UR4, UPT, UPT, UR4, 0x2, URZ ;  /* 0x0000000204047890 */ /* 0x000fe2000fffe0ff */
[----:B----4-:R-:W-:-:S08]  /*0a50*/  DFMA R18, R12, R6, R18 ;  /* 0x000000060c12722b */ /* 0x010fd00000000012 */
[----:B--2---:R-:W-:-:S11]  /*0a60*/  DFMA R18, R8, R10, R18 ;  /* 0x0000000a0812722b */ /* 0x004fd60000000012 */
.L_x_23:
[----:B------:R-:W-:Y:S05]  /*0a70*/  BRA.U UP1, `(.L_x_19) ;  /* 0x00000001012c7547 */ /* 0x000fea000b800000 */
[----:B------:R-:W0:Y:S01]  /*0a80*/  LDC R4, c[0x0][0x3a8] ;  /* 0x0000ea00ff047b82 */ /* 0x000e220000000800 */
[----:B------:R-:W-:-:S07]  /*0a90*/  IADD3 R13, PT, PT, R5, UR4, RZ ;  /* 0x00000004050d7c10 */ /* 0x000fce000fffe0ff */
[----:B------:R-:W1:Y:S08]  /*0aa0*/  LDC.64 R6, c[0x0][0x388] ;  /* 0x0000e200ff067b82 */ /* 0x000e700000000a00 */
[----:B------:R-:W2:Y:S01]  /*0ab0*/  LDC.64 R8, c[0x0][0x380] ;  /* 0x0000e000ff087b82 */ /* 0x000ea20000000a00 */
[----:B0-----:R-:W-:-:S04]  /*0ac0*/  IMAD R11, R4, UR4, R3 ;  /* 0x00000004040b7c24 */ /* 0x001fc8000f8e0203 */
[----:B------:R-:W-:Y:S02]  /*0ad0*/  IMAD R5, R11, R4, R0 ;  /* 0x000000040b057224 */ /* 0x000fe400078e0200 */
[----:B-1----:R-:W-:-:S06]  /*0ae0*/  IMAD.WIDE.U32 R6, R13, 0x8, R6 ;  /* 0x000000080d067825 */ /* 0x002fcc00078e0006 */
[----:B------:R-:W3:Y:S01]  /*0af0*/  LDG.E.64 R6, desc[UR10][R6.64] ;  /* 0x0000000a06067981 */ /* 0x000ee2000c1e1b00 */
[----:B--2---:R-:W-:-:S06]  /*0b00*/  IMAD.WIDE R4, R5, 0x8, R8 ;  /* 0x0000000805047825 */ /* 0x004fcc00078e0208 */
[----:B------:R-:W3:Y:S02]  /*0b10*/  LDG.E.64 R4, desc[UR10][R4.64] ;  /* 0x0000000a04047981 */ /* 0x000ee4000c1e1b00 */
[----:B---3--:R-:W-:-:S11]  /*0b20*/  DFMA R18, R4, R6, R18 ;  /* 0x000000060412722b */ /* 0x008fd60000000012 */
.L_x_19:
[----:B------:R-:W1:Y:S01]  /*0b30*/  LDC.64 R4, c[0x0][0x398] ;  /* 0x0000e600ff047b82 */ /* 0x000e620000000a00 */
[----:B------:R-:W0:Y:S01]  /*0b40*/  LDCU.U8 UR4, c[0x0][0x3bc] ;  /* 0x00007780ff0477ac */ /* 0x000e220008000000 */
[----:B-1----:R-:W-:-:S06]  /*0b50*/  IMAD.WIDE.U32 R4, R2, 0x8, R4 ;  /* 0x0000000802047825 */ /* 0x002fcc00078e0004 */
        /* <DEDUP_REMOVED lines=12> */
.L_x_24:
[----:B------:R-:W0:Y:S01]  /*0c20*/  LDCU UR5, c[0x0][0x3b8] ;  /* 0x00007700ff0577ac */ /* 0x000e220008000800 */
[----:B------:R-:W1:Y:S01]  /*0c30*/  LDC.64 R4, c[0x0][0x390] ;  /* 0x0000e400ff047b82 */ /* 0x000e620000000a00 */
[----:B0-----:R-:W-:Y:S02]  /*0c40*/  ULEA UR4, UR5, UR9, 0x1 ;  /* 0x0000000905047291 */ /* 0x001fe4000f8e08ff */
[----:B------:R-:W-:Y:S02]  /*0c50*/  IADD3 R3, PT, PT, R3, UR5, RZ ;  /* 0x0000000503037c10 */ /* 0x000fe4000fffe0ff */
[----:B------:R-:W-:-:S03]  /*0c60*/  IADD3 R0, PT, PT, R0, UR5, RZ ;  /* 0x0000000500007c10 */ /* 0x000fc6000fffe0ff */
[----:B------:R-:W-:-:S04]  /*0c70*/  IMAD R3, R2, UR4, R3 ;  /* 0x0000000402037c24 */ /* 0x000fc8000f8e0203 */
[----:B------:R-:W-:-:S04]  /*0c80*/  IMAD R3, R3, UR4, R0 ;  /* 0x0000000403037c24 */ /* 0x000fc8000f8e0200 */
[----:B-1----:R-:W-:-:S05]  /*0c90*/  IMAD.WIDE R2, R3, 0x8, R4 ;  /* 0x0000000803027825 */ /* 0x002fca00078e0204 */
[----:B------:R-:W-:Y:S01]  /*0ca0*/  STG.E.64 desc[UR10][R2.64], R6 ;  /* 0x0000000602007986 */ /* 0x000fe2000c101b0a */
[----:B------:R-:W-:Y:S05]  /*0cb0*/  EXIT ;  /* 0x000000000000794d */ /* 0x000fea0003800000 */
.L_x_25:
        /* <DEDUP_REMOVED lines=12> */
.L_x_28:


//--------------------- .nv.shared.reserved.0     --------------------------
	.section	.nv.shared.reserved.0,"aw",@nobits
	.weak		__nv_reservedSMEM_offset_0_alias
	.size		__nv_reservedSMEM_offset_0_alias, 0, 64
	.other		__nv_reservedSMEM_offset_0_alias,@"STO_CUDA_RESERVED_SHARED STV_DEFAULT"
__nv_reservedSMEM_offset_0_alias:
	.zero		0
	.zero		64


//--------------------- .nv.constant0._Z15convGroupKernelPdS_S_S_iiiiiiib --------------------------
	.section	.nv.constant0._Z15convGroupKernelPdS_S_S_iiiiiiib,"a",@progbits
	.sectionflags	@""
	.align	4
.nv.constant0._Z15convGroupKernelPdS_S_S_iiiiiiib:
	.zero		957


//--------------------- .nv.constant0._Z10convKernelPdS_S_S_iiiiiiib --------------------------
	.section	.nv.constant0._Z10convKernelPdS_S_S_iiiiiiib,"a",@progbits
	.sectionflags	@""
	.align	4
.nv.constant0._Z10convKernelPdS_S_S_iiiiiiib:
	.zero		957


//--------------------- .nv.constant0._Z11conv1KernelPdS_S_S_iiiiiiib --------------------------
	.section	.nv.constant0._Z11conv1KernelPdS_S_S_iiiiiiib,"a",@progbits
	.sectionflags	@""
	.align	4
.nv.constant0._Z11conv1KernelPdS_S_S_iiiiiiib:
	.zero		957


//--------------------- SYMBOLS --------------------------

	.type		.nv.reservedSmem.offset0,@object
	.size		.nv.reservedSmem.offset0,0x4
